	.headerflags	@"EF_CUDA_TEXMODE_UNIFIED EF_CUDA_64BIT_ADDRESS EF_CUDA_SM80 EF_CUDA_VIRTUAL_SM(EF_CUDA_SM80)"
	.elftype	@"ET_EXEC"


//--------------------- .nv.info                  --------------------------
	.section	.nv.info,"",@"SHT_CUDA_INFO"
	.align	4


	//----- nvinfo : EIATTR_REGCOUNT
	.align		4
        /*0000*/ 	.byte	0x04, 0x2f
        /*0002*/ 	.short	(.L_1 - .L_0)
	.align		4
.L_0:
        /*0004*/ 	.word	index@(candidate1)
        /*0008*/ 	.word	0x00000080


	//----- nvinfo : EIATTR_MAX_STACK_SIZE
	.align		4
.L_1:
        /*000c*/ 	.byte	0x04, 0x23
        /*000e*/ 	.short	(.L_3 - .L_2)
	.align		4
.L_2:
        /*0010*/ 	.word	index@(candidate1)
        /*0014*/ 	.word	0x00000000


	//----- nvinfo : EIATTR_MIN_STACK_SIZE
	.align		4
.L_3:
        /*0018*/ 	.byte	0x04, 0x12
        /*001a*/ 	.short	(.L_5 - .L_4)
	.align		4
.L_4:
        /*001c*/ 	.word	index@(candidate1)
        /*0020*/ 	.word	0x00000000


	//----- nvinfo : EIATTR_FRAME_SIZE
	.align		4
.L_5:
        /*0024*/ 	.byte	0x04, 0x11
        /*0026*/ 	.short	(.L_7 - .L_6)
	.align		4
.L_6:
        /*0028*/ 	.word	index@(candidate1)
        /*002c*/ 	.word	0x00000000
.L_7:


//--------------------- .nv.info.candidate1       --------------------------
	.section	.nv.info.candidate1,"",@"SHT_CUDA_INFO"
	.align	4


	//----- nvinfo : EIATTR_CUDA_API_VERSION
	.align		4
        /*0000*/ 	.byte	0x04, 0x37
        /*0002*/ 	.short	(.L_9 - .L_8)
.L_8:
        /*0004*/ 	.word	0x00000075


	//----- nvinfo : EIATTR_SW2861232_WAR
	.align		4
.L_9:
        /*0008*/ 	.byte	0x01, 0x35
	.zero		2


	//----- nvinfo : EIATTR_PARAM_CBANK
	.align		4
        /*000c*/ 	.byte	0x04, 0x0a
        /*000e*/ 	.short	(.L_11 - .L_10)
	.align		4
.L_10:
        /*0010*/ 	.word	index@(.nv.constant0.candidate1)
        /*0014*/ 	.short	0x0160
        /*0016*/ 	.short	0x0018


	//----- nvinfo : EIATTR_CBANK_PARAM_SIZE
	.align		4
.L_11:
        /*0018*/ 	.byte	0x03, 0x19
        /*001a*/ 	.short	0x0018


	//----- nvinfo : EIATTR_KPARAM_INFO
	.align		4
        /*001c*/ 	.byte	0x04, 0x17
        /*001e*/ 	.short	(.L_13 - .L_12)
.L_12:
        /*0020*/ 	.word	0x00000000
        /*0024*/ 	.short	0x0002
        /*0026*/ 	.short	0x0010
        /*0028*/ 	.byte	0x00, 0xf0, 0x21, 0x00


	//----- nvinfo : EIATTR_KPARAM_INFO
	.align		4
.L_13:
        /*002c*/ 	.byte	0x04, 0x17
        /*002e*/ 	.short	(.L_15 - .L_14)
.L_14:
        /*0030*/ 	.word	0x00000000
        /*0034*/ 	.short	0x0001
        /*0036*/ 	.short	0x0008
        /*0038*/ 	.byte	0x00, 0xf0, 0x21, 0x00


	//----- nvinfo : EIATTR_KPARAM_INFO
	.align		4
.L_15:
        /*003c*/ 	.byte	0x04, 0x17
        /*003e*/ 	.short	(.L_17 - .L_16)
.L_16:
        /*0040*/ 	.word	0x00000000
        /*0044*/ 	.short	0x0000
        /*0046*/ 	.short	0x0000
        /*0048*/ 	.byte	0x00, 0xf0, 0x21, 0x00


	//----- nvinfo : EIATTR_MAXREG_COUNT
	.align		4
.L_17:
        /*004c*/ 	.byte	0x03, 0x1b
        /*004e*/ 	.short	0x00ff


	//----- nvinfo : EIATTR_EXIT_INSTR_OFFSETS
	.align		4
        /*0050*/ 	.byte	0x04, 0x1c
        /*0052*/ 	.short	(.L_19 - .L_18)


	//   ....[0]....
.L_18:
        /*0054*/ 	.word	0x00005970


	//----- nvinfo : EIATTR_MAX_THREADS
	.align		4
.L_19:
        /*0058*/ 	.byte	0x04, 0x05
        /*005a*/ 	.short	(.L_21 - .L_20)
.L_20:
        /*005c*/ 	.word	0x000000e0
        /*0060*/ 	.word	0x00000001
        /*0064*/ 	.word	0x00000001


	//----- nvinfo : EIATTR_CRS_STACK_SIZE
	.align		4
.L_21:
        /*0068*/ 	.byte	0x04, 0x1e
        /*006a*/ 	.short	(.L_23 - .L_22)
.L_22:
        /*006c*/ 	.word	0x00000000
.L_23:


//--------------------- .nv.rel.action            --------------------------
	.section	.nv.rel.action,"",@"SHT_CUDA_RELOCINFO"
	.align	8
	.sectionentsize	8
        /*0000*/ 	.byte	0x4b, 0x00, 0x00, 0x00, 0x00, 0x00, 0x00, 0x00, 0x00, 0x02, 0x02, 0x08, 0x10, 0x0a, 0x2f, 0x22
        /* <DEDUP_REMOVED lines=13> */


//--------------------- .nv.constant0.candidate1  --------------------------
	.section	.nv.constant0.candidate1,"a",@progbits
	.align	4
.nv.constant0.candidate1:
	.zero		376


//--------------------- .text.candidate1          --------------------------
	.section	.text.candidate1,"ax",@progbits
	.sectionflags	@"SHF_BARRIERS=1"
	.sectioninfo	@"SHI_REGISTERS=128"
	.align	128
        .global         candidate1
        .type           candidate1,@function
        .size           candidate1,(.L_x_9 - candidate1)
        .other          candidate1,@"STO_CUDA_ENTRY STV_DEFAULT"
candidate1:
.text.candidate1:
[----:B------:R-:W-:-:S02]  /*0000*/  MOV R1, c[0x0][0x28] ;  /* 0x00000a0000017a02 */ /* 0x000fc40000000f00 */
[----:B------:R-:W0:Y:S01]  /*0010*/  S2R R0, SR_TID.X ;  /* 0x0000000000007919 */ /* 0x000e220000002100 */
[----:B------:R-:W-:Y:S01]  /*0020*/  HFMA2.MMA R2, -RZ, RZ, 0, 0 ;  /* 0x00000000ff027435 */ /* 0x000fe200000001ff */
[----:B------:R-:W-:Y:S01]  /*0030*/  MOV R76, RZ ;  /* 0x000000ff004c7202 */ /* 0x000fe20000000f00 */
        /* <DEDUP_REMOVED lines=21> */
[C---:B0-----:R-:W-:Y:S01]  /*0190*/  IADD3 R77, R0.reuse, 0x16, RZ ;  /* 0x00000016004d7810 */ /* 0x041fe20007ffe0ff */
[----:B------:R-:W-:Y:S01]  /*01a0*/  HFMA2.MMA R94, -RZ, RZ, 0, 0 ;  /* 0x00000000ff5e7435 */ /* 0x000fe200000001ff */
[C---:B------:R-:W-:Y:S01]  /*01b0*/  IADD3 R75, R0.reuse, 0x1a, RZ ;  /* 0x0000001a004b7810 */ /* 0x040fe20007ffe0ff */
[----:B------:R-:W-:Y:S01]  /*01c0*/  HFMA2.MMA R100, -RZ, RZ, 0, 0 ;  /* 0x00000000ff647435 */ /* 0x000fe200000001ff */
[----:B------:R-:W-:Y:S01]  /*01d0*/  MOV R3, R0 ;  /* 0x0000000000037202 */ /* 0x000fe20000000f00 */
[----:B------:R-:W-:Y:S01]  /*01e0*/  IMAD.HI R29, R77, -0x77777777, R76 ;  /* 0x888888894d1d7827 */ /* 0x000fe200078e024c */
[C---:B------:R-:W-:Y:S01]  /*01f0*/  IADD3 R81, R0.reuse, 0x12, RZ ;  /* 0x0000001200517810 */ /* 0x040fe20007ffe0ff */
[----:B------:R-:W-:Y:S01]  /*0200*/  HFMA2.MMA R68, -RZ, RZ, 0, 0 ;  /* 0x00000000ff447435 */ /* 0x000fe200000001ff */
[C---:B------:R-:W-:Y:S01]  /*0210*/  IADD3 R83, R0.reuse, 0x8, RZ ;  /* 0x0000000800537810 */ /* 0x040fe20007ffe0ff */
[----:B------:R-:W-:Y:S01]  /*0220*/  IMAD.HI R97, R75, -0x77777777, R74 ;  /* 0x888888894b617827 */ /* 0x000fe200078e024a */
[C---:B------:R-:W-:Y:S01]  /*0230*/  IADD3 R79, R0.reuse, 0x2, RZ ;  /* 0x00000002004f7810 */ /* 0x040fe20007ffe0ff */
[----:B------:R-:W-:Y:S01]  /*0240*/  HFMA2.MMA R62, -RZ, RZ, 0, 0 ;  /* 0x00000000ff3e7435 */ /* 0x000fe200000001ff */
[C---:B------:R-:W-:Y:S01]  /*0250*/  IADD3 R67, R0.reuse, 0x10, RZ ;  /* 0x0000001000437810 */ /* 0x040fe20007ffe0ff */
[C-C-:B------:R-:W-:Y:S01]  /*0260*/  IMAD.HI R28, R0.reuse, -0x77777777, R2.reuse ;  /* 0x88888889001c7827 */ /* 0x140fe200078e0202 */
[C---:B------:R-:W-:Y:S01]  /*0270*/  IADD3 R85, R0.reuse, 0xa, RZ ;  /* 0x0000000a00557810 */ /* 0x040fe20007ffe0ff */
[----:B------:R-:W-:Y:S01]  /*0280*/  HFMA2.MMA R34, -RZ, RZ, 0, 0 ;  /* 0x00000000ff227435 */ /* 0x000fe200000001ff */
[C---:B------:R-:W-:Y:S01]  /*0290*/  IADD3 R65, R0.reuse, 0x18, RZ ;  /* 0x0000001800417810 */ /* 0x040fe20007ffe0ff */
[C---:B------:R-:W-:Y:S01]  /*02a0*/  IMAD.HI R106, R0.reuse, -0x6db6db6d, R2 ;  /* 0x92492493006a7827 */ /* 0x040fe200078e0202 */
[C---:B------:R-:W-:Y:S01]  /*02b0*/  IADD3 R25, R0.reuse, 0x9a0, RZ ;  /* 0x000009a000197810 */ /* 0x040fe20007ffe0ff */
[----:B------:R-:W-:Y:S01]  /*02c0*/  HFMA2.MMA R38, -RZ, RZ, 0, 0 ;  /* 0x00000000ff267435 */ /* 0x000fe200000001ff */
[C---:B------:R-:W-:Y:S01]  /*02d0*/  IADD3 R3, R0.reuse, 0xb60, RZ ;  /* 0x00000b6000037810 */ /* 0x040fe20007ffe0ff */
        /* <DEDUP_REMOVED lines=13> */
[----:B------:R-:W-:Y:S01]  /*03b0*/  SHF.R.U32.HI R66, RZ, 0x1f, R29 ;  /* 0x0000001fff427819 */ /* 0x000fe2000001161d */
[----:B------:R-:W-:Y:S01]  /*03c0*/  HFMA2.MMA R114, -RZ, RZ, 0, 0 ;  /* 0x00000000ff727435 */ /* 0x000fe200000001ff */
[----:B------:R-:W-:Y:S01]  /*03d0*/  SHF.R.U32.HI R33, RZ, 0x1f, R28 ;  /* 0x0000001fff217819 */ /* 0x000fe2000001161c */
[----:B------:R-:W-:Y:S01]  /*03e0*/  IMAD.HI R96, R85, -0x77777777, R84 ;  /* 0x8888888955607827 */ /* 0x000fe200078e0254 */
[----:B------:R-:W-:Y:S01]  /*03f0*/  LEA.HI.SX32 R66, R29, R66, 0x1c ;  /* 0x000000421d427211 */ /* 0x000fe200078fe2ff */
[----:B------:R-:W-:Y:S01]  /*0400*/  ULDC.64 UR4, c[0x0][0x118] ;  /* 0x0000460000047ab9 */ /* 0x000fe20000000a00 */
[----:B------:R-:W-:Y:S01]  /*0410*/  IADD3 R111, R0, 0x700, RZ ;  /* 0x00000700006f7810 */ /* 0x000fe20007ffe0ff */
[----:B------:R-:W-:Y:S01]  /*0420*/  IMAD.HI R78, R65, -0x77777777, R64 ;  /* 0x88888889414e7827 */ /* 0x000fe200078e0240 */
[----:B------:R-:W-:-:S02]  /*0430*/  SHF.R.U32.HI R64, RZ, 0x1f, R96 ;  /* 0x0000001fff407819 */ /* 0x000fc40000011660 */
[----:B------:R-:W-:Y:S01]  /*0440*/  LEA.HI.SX32 R28, R28, R33, 0x1c ;  /* 0x000000211c1c7211 */ /* 0x000fe200078fe2ff */
[----:B------:R-:W-:Y:S01]  /*0450*/  IMAD.HI R24, R25, -0x77777777, R24 ;  /* 0x8888888919187827 */ /* 0x000fe200078e0218 */
[----:B------:R-:W-:Y:S02]  /*0460*/  SHF.R.U32.HI R29, RZ, 0x1f, R78 ;  /* 0x0000001fff1d7819 */ /* 0x000fe4000001164e */
[----:B------:R-:W-:Y:S01]  /*0470*/  LEA.HI.SX32 R64, R96, R64, 0x1c ;  /* 0x0000004060407211 */ /* 0x000fe200078fe2ff */
[----:B------:R-:W-:Y:S01]  /*0480*/  IMAD.HI R25, R3, -0x77777777, R2 ;  /* 0x8888888903197827 */ /* 0x000fe200078e0202 */
[----:B------:R-:W-:Y:S02]  /*0490*/  LEA.HI.SX32 R78, R78, R29, 0x1c ;  /* 0x0000001d4e4e7211 */ /* 0x000fe400078fe2ff */
[C---:B------:R-:W-:Y:S01]  /*04a0*/  IADD3 R7, R0.reuse, 0x460, RZ ;  /* 0x0000046000077810 */ /* 0x040fe20007ffe0ff */
[----:B------:R-:W-:Y:S01]  /*04b0*/  IMAD.HI R16, R17, -0x77777777, R16 ;  /* 0x8888888911107827 */ /* 0x000fe200078e0210 */
[----:B------:R-:W-:-:S02]  /*04c0*/  IADD3 R86, R0, 0x28, RZ ;  /* 0x0000002800567810 */ /* 0x000fc40007ffe0ff */
[C---:B------:R-:W-:Y:S01]  /*04d0*/  IADD3 R109, R0.reuse, 0xe0, RZ ;  /* 0x000000e0006d7810 */ /* 0x040fe20007ffe0ff */
[C---:B------:R-:W-:Y:S01]  /*04e0*/  IMAD.HI R3, R0.reuse, 0x38e38e39, RZ ;  /* 0x38e38e3900037827 */ /* 0x040fe200078e02ff */
[----:B------:R-:W-:Y:S02]  /*04f0*/  MOV R108, RZ ;  /* 0x000000ff006c7202 */ /* 0x000fe40000000f00 */
[C---:B------:R-:W-:Y:S01]  /*0500*/  IADD3 R84, R0.reuse, 0x20, RZ ;  /* 0x0000002000547810 */ /* 0x040fe20007ffe0ff */
[----:B------:R-:W-:Y:S01]  /*0510*/  IMAD.HI R72, R73, -0x77777777, R72 ;  /* 0x8888888949487827 */ /* 0x000fe200078e0248 */
[----:B------:R-:W-:Y:S02]  /*0520*/  SHF.R.U32.HI R2, RZ, 0x1f, R3 ;  /* 0x0000001fff027819 */ /* 0x000fe40000011603 */
[----:B------:R-:W-:Y:S01]  /*0530*/  IADD3 R11, R0, 0x620, RZ ;  /* 0x00000620000b7810 */ /* 0x000fe20007ffe0ff */
[----:B------:R-:W-:Y:S01]  /*0540*/  IMAD.HI R17, R31, -0x77777777, R30 ;  /* 0x888888891f117827 */ /* 0x000fe200078e021e */
[----:B------:R-:W-:-:S02]  /*0550*/  SHF.R.U32.HI R96, RZ, 0x1f, R72 ;  /* 0x0000001fff607819 */ /* 0x000fc40000011648 */
[----:B------:R-:W-:Y:S01]  /*0560*/  LEA.HI.SX32 R3, R3, R2, 0x1c ;  /* 0x0000000203037211 */ /* 0x000fe200078fe2ff */
[----:B------:R-:W-:Y:S01]  /*0570*/  IMAD.HI R51, R67, 0x38e38e39, RZ ;  /* 0x38e38e3943337827 */ /* 0x000fe200078e02ff */
[----:B------:R-:W-:Y:S02]  /*0580*/  SHF.R.U32.HI R29, RZ, 0x1f, R17 ;  /* 0x0000001fff1d7819 */ /* 0x000fe40000011611 */
[----:B------:R-:W-:Y:S01]  /*0590*/  LEA.HI.SX32 R72, R72, R96, 0x1c ;  /* 0x0000006048487211 */ /* 0x000fe200078fe2ff */
[----:B------:R-:W-:Y:S01]  /*05a0*/  IMAD.HI R15, R5, -0x77777777, R4 ;  /* 0x88888889050f7827 */ /* 0x000fe200078e0204 */
[----:B------:R-:W-:Y:S02]  /*05b0*/  SHF.R.U32.HI R2, RZ, 0x1f, R51 ;  /* 0x0000001fff027819 */ /* 0x000fe40000011633 */
[----:B------:R-:W-:Y:S01]  /*05c0*/  LEA.HI.SX32 R17, R17, R29, 0x18 ;  /* 0x0000001d11117211 */ /* 0x000fe200078fc2ff */
[----:B------:R-:W-:Y:S01]  /*05d0*/  IMAD.HI R19, R45, -0x77777777, R44 ;  /* 0x888888892d137827 */ /* 0x000fe200078e022c */
[----:B------:R-:W-:Y:S01]  /*05e0*/  SHF.R.S32.HI R44, RZ, 0x1, R0 ;  /* 0x00000001ff2c7819 */ /* 0x000fe20000011400 */
[----:B------:R-:W0:Y:S01]  /*05f0*/  S2R R29, SR_CTAID.X ;  /* 0x00000000001d7919 */ /* 0x000e220000002500 */
[----:B------:R-:W-:Y:S01]  /*0600*/  SHF.R.U32.HI R96, RZ, 0x1f, R15 ;  /* 0x0000001fff607819 */ /* 0x000fe2000001160f */
[----:B------:R-:W-:Y:S01]  /*0610*/  IMAD.HI R20, R9, -0x77777777, R8 ;  /* 0x8888888909147827 */ /* 0x000fe200078e0208 */
[----:B------:R-:W-:-:S02]  /*0620*/  IADD3 R53, R44, 0x80, RZ ;  /* 0x000000802c357810 */ /* 0x000fc40007ffe0ff */
[----:B------:R-:W-:Y:S01]  /*0630*/  LEA.HI.SX32 R51, R51, R2, 0x1c ;  /* 0x0000000233337211 */ /* 0x000fe200078fe2ff */
[----:B------:R-:W-:Y:S01]  /*0640*/  IMAD.HI R8, R65, 0x38e38e39, RZ ;  /* 0x38e38e3941087827 */ /* 0x000fe200078e02ff */
[----:B------:R-:W-:Y:S02]  /*0650*/  LEA.HI.SX32 R15, R15, R96, 0x18 ;  /* 0x000000600f0f7211 */ /* 0x000fe400078fc2ff */
[----:B------:R-:W-:Y:S01]  /*0660*/  SHF.R.U32.HI R96, RZ, 0x1f, R16 ;  /* 0x0000001fff607819 */ /* 0x000fe20000011610 */
[----:B------:R-:W-:Y:S01]  /*0670*/  IMAD.HI R2, R45, 0x38e38e39, RZ ;  /* 0x38e38e392d027827 */ /* 0x000fe200078e02ff */
[----:B------:R-:W-:Y:S02]  /*0680*/  SHF.R.U32.HI R33, RZ, 0x1f, R8 ;  /* 0x0000001fff217819 */ /* 0x000fe40000011608 */
[----:B------:R-:W-:Y:S01]  /*0690*/  IADD3 R5, R0, 0xe00, RZ ;  /* 0x00000e0000057810 */ /* 0x000fe20007ffe0ff */
[----:B------:R-:W-:Y:S01]  /*06a0*/  IMAD.HI R21, R111, -0x77777777, R110 ;  /* 0x888888896f157827 */ /* 0x000fe200078e026e */
[----:B------:R-:W-:-:S02]  /*06b0*/  LEA.HI.SX32 R16, R16, R96, 0x18 ;  /* 0x0000006010107211 */ /* 0x000fc400078fc2ff */
[----:B------:R-:W-:Y:S01]  /*06c0*/  IADD3 R55, R44, 0xd0, RZ ;  /* 0x000000d02c377810 */ /* 0x000fe20007ffe0ff */
[----:B------:R-:W-:Y:S01]  /*06d0*/  IMAD.HI R50, R53, -0x77777777, R52 ;  /* 0x8888888935327827 */ /* 0x000fe200078e0234 */
[----:B------:R-:W-:Y:S02]  /*06e0*/  LEA.HI.SX32 R52, R8, R33, 0x1c ;  /* 0x0000002108347211 */ /* 0x000fe400078fe2ff */
[----:B------:R-:W-:Y:S01]  /*06f0*/  SHF.R.U32.HI R96, RZ, 0x1f, R21 ;  /* 0x0000001fff607819 */ /* 0x000fe20000011615 */
[C---:B------:R-:W-:Y:S01]  /*0700*/  IMAD.HI R26, R7.reuse, -0x77777777, R6 ;  /* 0x88888889071a7827 */ /* 0x040fe200078e0206 */
[----:B------:R-:W-:Y:S02]  /*0710*/  IADD3 R59, R44, 0xb0, RZ ;  /* 0x000000b02c3b7810 */ /* 0x000fe40007ffe0ff */
[----:B------:R-:W-:Y:S01]  /*0720*/  IADD3 R91, R0, 0x40, RZ ;  /* 0x00000040005b7810 */ /* 0x000fe20007ffe0ff */
[----:B------:R-:W-:Y:S01]  /*0730*/  IMAD.HI R8, R7, 0x38e38e39, RZ ;  /* 0x38e38e3907087827 */ /* 0x000fe200078e02ff */
[----:B------:R-:W-:-:S02]  /*0740*/  SHF.R.U32.HI R7, RZ, 0x1f, R2 ;  /* 0x0000001fff077819 */ /* 0x000fc40000011602 */
[----:B------:R-:W-:Y:S01]  /*0750*/  LEA.HI.SX32 R21, R21, R96, 0x18 ;  /* 0x0000006015157211 */ /* 0x000fe200078fc2ff */
[----:B------:R-:W-:Y:S01]  /*0760*/  IMAD.HI R14, R5, -0x77777777, R4 ;  /* 0x88888889050e7827 */ /* 0x000fe200078e0204 */
[----:B------:R-:W-:Y:S02]  /*0770*/  IADD3 R5, R0, 0x2a0, RZ ;  /* 0x000002a000057810 */ /* 0x000fe40007ffe0ff */
[----:B------:R-:W-:Y:S01]  /*0780*/  LEA.HI.SX32 R7, R2, R7, 0x1c ;  /* 0x0000000702077211 */ /* 0x000fe200078fe2ff */
[----:B------:R-:W-:Y:S01]  /*0790*/  IMAD.HI R90, R86, 0x38e38e39, RZ ;  /* 0x38e38e39565a7827 */ /* 0x000fe200078e02ff */
[----:B------:R-:W-:Y:S02]  /*07a0*/  SHF.R.U32.HI R2, RZ, 0x1f, R8 ;  /* 0x0000001fff027819 */ /* 0x000fe40000011608 */
[----:B------:R-:W-:Y:S01]  /*07b0*/  IADD3 R95, R0, 0x8c0, RZ ;  /* 0x000008c0005f7810 */ /* 0x000fe20007ffe0ff */
[----:B------:R-:W-:Y:S01]  /*07c0*/  IMAD.HI R13, R109, -0x77777777, R108 ;  /* 0x888888896d0d7827 */ /* 0x000fe200078e026c */
[----:B------:R-:W-:-:S02]  /*07d0*/  SHF.R.U32.HI R96, RZ, 0x1f, R25 ;  /* 0x0000001fff607819 */ /* 0x000fc40000011619 */
[----:B------:R-:W-:Y:S01]  /*07e0*/  IADD3 R23, R0, 0x7e0, RZ ;  /* 0x000007e000177810 */ /* 0x000fe20007ffe0ff */
[----:B------:R-:W-:Y:S01]  /*07f0*/  IMAD.HI R87, R84, 0x38e38e39, RZ ;  /* 0x38e38e3954577827 */ /* 0x000fe200078e02ff */
[----:B------:R-:W-:Y:S02]  /*0800*/  IADD3 R61, R44, 0xa0, RZ ;  /* 0x000000a02c3d7810 */ /* 0x000fe40007ffe0ff */
[----:B------:R-:W-:Y:S01]  /*0810*/  MOV R60, RZ ;  /* 0x000000ff003c7202 */ /* 0x000fe20000000f00 */
[----:B------:R-:W-:Y:S01]  /*0820*/  IMAD.HI R18, R5, -0x77777777, R4 ;  /* 0x8888888905127827 */ /* 0x000fe200078e0204 */
[----:B------:R-:W-:Y:S02]  /*0830*/  LEA.HI.SX32 R8, R8, R2, 0x1c ;  /* 0x0000000208087211 */ /* 0x000fe400078fe2ff */
[----:B------:R-:W-:Y:S01]  /*0840*/  IADD3 R88, R0, 0x30, RZ ;  /* 0x0000003000587810 */ /* 0x000fe20007ffe0ff */
[----:B------:R-:W-:Y:S01]  /*0850*/  IMAD.HI R4, R55, -0x77777777, R54 ;  /* 0x8888888937047827 */ /* 0x000fe200078e0236 */
[----:B------:R-:W-:-:S02]  /*0860*/  SHF.R.U32.HI R2, RZ, 0x1f, R90 ;  /* 0x0000001fff027819 */ /* 0x000fc4000001165a */
[----:B------:R-:W-:Y:S01]  /*0870*/  LEA.HI.SX32 R25, R25, R96, 0x18 ;  /* 0x0000006019197211 */ /* 0x000fe200078fc2ff */
[----:B------:R-:W-:Y:S01]  /*0880*/  IMAD.HI R27, R11, -0x77777777, R10 ;  /* 0x888888890b1b7827 */ /* 0x000fe200078e020a */
[----:B------:R-:W-:Y:S02]  /*0890*/  SHF.R.U32.HI R10, RZ, 0x1f, R87 ;  /* 0x0000001fff0a7819 */ /* 0x000fe40000011657 */
[----:B------:R-:W-:Y:S01]  /*08a0*/  SHF.R.U32.HI R96, RZ, 0x1f, R13 ;  /* 0x0000001fff607819 */ /* 0x000fe2000001160d */
[----:B------:R-:W-:Y:S01]  /*08b0*/  IMAD.HI R47, R59, -0x77777777, R58 ;  /* 0x888888893b2f7827 */ /* 0x000fe200078e023a */
[----:B------:R-:W-:Y:S02]  /*08c0*/  LEA.HI.SX32 R90, R90, R2, 0x1c ;  /* 0x000000025a5a7211 */ /* 0x000fe400078fe2ff */
[----:B------:R-:W-:Y:S01]  /*08d0*/  IADD3 R101, R0, 0xc, RZ ;  /* 0x0000000c00657810 */ /* 0x000fe20007ffe0ff */
[----:B------:R-:W-:Y:S01]  /*08e0*/  IMAD.HI R54, R91, 0x38e38e39, RZ ;  /* 0x38e38e395b367827 */ /* 0x000fe200078e02ff */
[----:B------:R-:W-:-:S02]  /*08f0*/  LEA.HI.SX32 R87, R87, R10, 0x1c ;  /* 0x0000000a57577211 */ /* 0x000fc400078fe2ff */
[C---:B------:R-:W-:Y:S01]  /*0900*/  IADD3 R89, R0.reuse, 0x38, RZ ;  /* 0x0000003800597810 */ /* 0x040fe20007ffe0ff */
[----:B------:R-:W-:Y:S01]  /*0910*/  IMAD.HI R58, R95, 0x38e38e39, RZ ;  /* 0x38e38e395f3a7827 */ /* 0x000fe200078e02ff */
[----:B------:R-:W-:Y:S02]  /*0920*/  LEA.HI.SX32 R13, R13, R96, 0x1c ;  /* 0x000000600d0d7211 */ /* 0x000fe400078fe2ff */
[----:B0-----:R-:W-:Y:S01]  /*0930*/  SHF.R.S32.HI R96, RZ, 0x3, R29 ;  /* 0x00000003ff607819 */ /* 0x001fe2000001141d */
[----:B------:R-:W-:Y:S01]  /*0940*/  IMAD.HI R22, R23, -0x77777777, R22 ;  /* 0x8888888917167827 */ /* 0x000fe200078e0216 */
[----:B------:R-:W-:Y:S02]  /*0950*/  IADD3 R69, R0, 0x6, RZ ;  /* 0x0000000600457810 */ /* 0x000fe40007ffe0ff */
[----:B------:R-:W-:Y:S01]  /*0960*/  IADD3 R63, R44, 0x90, RZ ;  /* 0x000000902c3f7810 */ /* 0x000fe20007ffe0ff */
[----:B------:R-:W-:Y:S01]  /*0970*/  IMAD.HI R23, R95, -0x77777777, R94 ;  /* 0x888888895f177827 */ /* 0x000fe200078e025e */
[----:B------:R-:W-:-:S02]  /*0980*/  SHF.R.U32.HI R94, RZ, 0x1f, R54 ;  /* 0x0000001fff5e7819 */ /* 0x000fc40000011636 */
[----:B------:R-:W-:Y:S01]  /*0990*/  SHF.R.U32.HI R95, RZ, 0x1f, R58 ;  /* 0x0000001fff5f7819 */ /* 0x000fe2000001163a */
[----:B------:R-:W-:Y:S01]  /*09a0*/  IMAD.HI R48, R61, -0x77777777, R60 ;  /* 0x888888893d307827 */ /* 0x000fe200078e023c */
[----:B------:R-:W-:Y:S02]  /*09b0*/  LEA.HI.SX32 R94, R54, R94, 0x1c ;  /* 0x0000005e365e7211 */ /* 0x000fe400078fe2ff */
[----:B------:R-:W-:Y:S01]  /*09c0*/  LEA.HI.SX32 R95, R58, R95, 0x1c ;  /* 0x0000005f3a5f7211 */ /* 0x000fe200078fe2ff */
[----:B------:R-:W-:Y:S01]  /*09d0*/  IMAD.HI R92, R88, 0x38e38e39, RZ ;  /* 0x38e38e39585c7827 */ /* 0x000fe200078e02ff */
[----:B------:R-:W-:Y:S02]  /*09e0*/  IADD3 R57, R44, 0xc0, RZ ;  /* 0x000000c02c397810 */ /* 0x000fe40007ffe0ff */
[----:B------:R-:W-:Y:S01]  /*09f0*/  MOV R56, RZ ;  /* 0x000000ff00387202 */ /* 0x000fe20000000f00 */
[----:B------:R-:W-:Y:S01]  /*0a00*/  IMAD.HI R60, R83, 0x38e38e39, RZ ;  /* 0x38e38e39533c7827 */ /* 0x000fe200078e02ff */
[----:B------:R-:W-:-:S02]  /*0a10*/  IADD3 R71, R0, 0x14, RZ ;  /* 0x0000001400477810 */ /* 0x000fc40007ffe0ff */
[----:B------:R-:W-:Y:S01]  /*0a20*/  MOV R70, RZ ;  /* 0x000000ff00467202 */ /* 0x000fe20000000f00 */
[----:B------:R-:W-:Y:S01]  /*0a30*/  IMAD.HI R10, R11, 0x38e38e39, RZ ;  /* 0x38e38e390b0a7827 */ /* 0x000fe200078e02ff */
[----:B------:R-:W-:Y:S02]  /*0a40*/  SHF.R.U32.HI R11, RZ, 0x1f, R92 ;  /* 0x0000001fff0b7819 */ /* 0x000fe4000001165c */
[----:B------:R-:W-:Y:S01]  /*0a50*/  SHF.R.U32.HI R54, RZ, 0x1f, R60 ;  /* 0x0000001fff367819 */ /* 0x000fe2000001163c */
[----:B------:R-:W-:Y:S01]  /*0a60*/  IMAD R90, R90, -0x48, R86 ;  /* 0xffffffb85a5a7824 */ /* 0x000fe200078e0256 */
[----:B------:R-:W-:Y:S01]  /*0a70*/  LEA.HI.SX32 R92, R92, R11, 0x1c ;  /* 0x0000000b5c5c7211 */ /* 0x000fe200078fe2ff */
[----:B------:R-:W-:Y:S01]  /*0a80*/  IMAD.HI R98, R101, -0x77777777, R100 ;  /* 0x8888888965627827 */ /* 0x000fe200078e0264 */
[----:B------:R-:W-:Y:S02]  /*0a90*/  LEA.HI.SX32 R54, R60, R54, 0x1c ;  /* 0x000000363c367211 */ /* 0x000fe400078fe2ff */
[----:B------:R-:W-:Y:S01]  /*0aa0*/  IADD3 R33, R44, 0x60, RZ ;  /* 0x000000602c217810 */ /* 0x000fe20007ffe0ff */
[----:B------:R-:W-:Y:S01]  /*0ab0*/  IMAD.HI R93, R89, 0x38e38e39, RZ ;  /* 0x38e38e39595d7827 */ /* 0x000fe200078e02ff */
[----:B------:R-:W-:-:S02]  /*0ac0*/  SHF.R.U32.HI R60, RZ, 0x1f, R98 ;  /* 0x0000001fff3c7819 */ /* 0x000fc40000011662 */
[----:B------:R-:W-:Y:S01]  /*0ad0*/  MOV R32, RZ ;  /* 0x000000ff00207202 */ /* 0x000fe20000000f00 */
[----:B------:R-:W-:Y:S01]  /*0ae0*/  IMAD R87, R87, -0x48, R84 ;  /* 0xffffffb857577824 */ /* 0x000fe200078e0254 */
[----:B------:R-:W-:Y:S01]  /*0af0*/  SHF.R.U32.HI R11, RZ, 0x1f, R93 ;  /* 0x0000001fff0b7819 */ /* 0x000fe2000001165d */
[----:B------:R-:W-:Y:S01]  /*0b00*/  IMAD R86, R3, -0x48, R0 ;  /* 0xffffffb803567824 */ /* 0x000fe200078e0200 */
[----:B------:R-:W-:Y:S01]  /*0b10*/  LEA.HI.SX32 R60, R98, R60, 0x1c ;  /* 0x0000003c623c7211 */ /* 0x000fe200078fe2ff */
[----:B------:R-:W-:Y:S01]  /*0b20*/  IMAD R84, R96, 0x4800, R83 ;  /* 0x0000480060547824 */ /* 0x000fe200078e0253 */
[----:B------:R-:W-:Y:S01]  /*0b30*/  LEA.HI.SX32 R93, R93, R11, 0x1c ;  /* 0x0000000b5d5d7211 */ /* 0x000fe200078fe2ff */
[----:B------:R-:W-:Y:S01]  /*0b40*/  IMAD R86, R3, 0x240, R86 ;  /* 0x0000024003567824 */ /* 0x000fe200078e0256 */
[----:B------:R-:W-:Y:S01]  /*0b50*/  IADD3 R103, R0, 0x1c, RZ ;  /* 0x0000001c00677810 */ /* 0x000fe20007ffe0ff */
[----:B------:R-:W-:Y:S01]  /*0b60*/  IMAD.HI R68, R69, -0x77777777, R68 ;  /* 0x8888888945447827 */ /* 0x000fe200078e0244 */
[----:B------:R-:W-:-:S02]  /*0b70*/  MOV R102, RZ ;  /* 0x000000ff00667202 */ /* 0x000fc40000000f00 */
[----:B------:R-:W-:Y:S01]  /*0b80*/  IADD3 R37, R44, 0x40, RZ ;  /* 0x000000402c257810 */ /* 0x000fe20007ffe0ff */
[----:B------:R-:W-:Y:S01]  /*0b90*/  IMAD R3, R95, 0x240, R84 ;  /* 0x000002405f037824 */ /* 0x000fe200078e0254 */
[----:B------:R-:W-:Y:S01]  /*0ba0*/  SHF.R.U32.HI R84, RZ, 0x1f, R4 ;  /* 0x0000001fff547819 */ /* 0x000fe20000011604 */
[----:B------:R-:W-:Y:S01]  /*0bb0*/  IMAD.HI R49, R63, -0x77777777, R62 ;  /* 0x888888893f317827 */ /* 0x000fe200078e023e */
[----:B------:R-:W-:Y:S01]  /*0bc0*/  SHF.R.U32.HI R62, RZ, 0x1f, R97 ;  /* 0x0000001fff3e7819 */ /* 0x000fe20000011661 */
[----:B------:R-:W-:Y:S01]  /*0bd0*/  HFMA2.MMA R95, -RZ, RZ, 0, 0 ;  /* 0x00000000ff5f7435 */ /* 0x000fe200000001ff */
[----:B------:R-:W-:Y:S01]  /*0be0*/  SHF.R.U32.HI R98, RZ, 0x1f, R68 ;  /* 0x0000001fff627819 */ /* 0x000fe20000011644 */
[----:B------:R-:W-:Y:S01]  /*0bf0*/  IMAD.HI R46, R57, -0x77777777, R56 ;  /* 0x88888889392e7827 */ /* 0x000fe200078e0238 */
[----:B------:R-:W-:Y:S02]  /*0c00*/  LEA.HI.SX32 R84, R4, R84, 0x19 ;  /* 0x0000005404547211 */ /* 0x000fe400078fcaff */
[----:B------:R-:W-:Y:S01]  /*0c10*/  SHF.R.U32.HI R4, RZ, 0x1f, R47 ;  /* 0x0000001fff047819 */ /* 0x000fe2000001162f */
[----:B------:R-:W-:Y:S01]  /*0c20*/  IMAD.HI R30, R31, 0x38e38e39, RZ ;  /* 0x38e38e391f1e7827 */ /* 0x000fe200078e02ff */
[----:B------:R-:W-:-:S02]  /*0c30*/  LEA.HI.SX32 R62, R97, R62, 0x1c ;  /* 0x0000003e613e7211 */ /* 0x000fc400078fe2ff */
[----:B------:R-:W-:Y:S01]  /*0c40*/  LEA.HI.SX32 R68, R68, R98, 0x1c ;  /* 0x0000006244447211 */ /* 0x000fe200078fe2ff */
[----:B------:R-:W-:Y:S01]  /*0c50*/  IMAD.HI R70, R71, -0x77777777, R70 ;  /* 0x8888888947467827 */ /* 0x000fe200078e0246 */
[----:B------:R-:W-:Y:S02]  /*0c60*/  LEA.HI.SX32 R47, R47, R4, 0x19 ;  /* 0x000000042f2f7211 */ /* 0x000fe400078fcaff */
[----:B------:R-:W-:Y:S01]  /*0c70*/  SHF.R.U32.HI R4, RZ, 0x1f, R49 ;  /* 0x0000001fff047819 */ /* 0x000fe20000011631 */
[----:B------:R-:W-:Y:S01]  /*0c80*/  IMAD.HI R6, R5, 0x38e38e39, RZ ;  /* 0x38e38e3905067827 */ /* 0x000fe200078e02ff */
[----:B------:R-:W-:Y:S02]  /*0c90*/  SHF.R.U32.HI R5, RZ, 0x1f, R30 ;  /* 0x0000001fff057819 */ /* 0x000fe4000001161e */
[----:B------:R-:W-:Y:S01]  /*0ca0*/  SHF.R.U32.HI R97, RZ, 0x1f, R70 ;  /* 0x0000001fff617819 */ /* 0x000fe20000011646 */
[----:B------:R-:W-:Y:S01]  /*0cb0*/  IMAD R93, R93, -0x48, R89 ;  /* 0xffffffb85d5d7824 */ /* 0x000fe200078e0259 */
[----:B------:R-:W-:Y:S01]  /*0cc0*/  SHF.R.U32.HI R89, RZ, 0x1f, R46 ;  /* 0x0000001fff597819 */ /* 0x000fe2000001162e */
[----:B------:R-:W-:Y:S01]  /*0cd0*/  IMAD R66, R66, -0x1e, R77 ;  /* 0xffffffe242427824 */ /* 0x000fe200078e024d */
[----:B------:R-:W-:Y:S01]  /*0ce0*/  LEA.HI.SX32 R5, R30, R5, 0x1c ;  /* 0x000000051e057211 */ /* 0x000fe200078fe2ff */
[--C-:B------:R-:W-:Y:S01]  /*0cf0*/  IMAD R77, R52, -0x48, R65.reuse ;  /* 0xffffffb8344d7824 */ /* 0x100fe200078e0241 */
[----:B------:R-:W-:Y:S01]  /*0d00*/  HFMA2.MMA R30, -RZ, RZ, 0, 0 ;  /* 0x00000000ff1e7435 */ /* 0x000fe200000001ff */
[----:B------:R-:W-:Y:S01]  /*0d10*/  IMAD R78, R78, -0x1e, R65 ;  /* 0xffffffe24e4e7824 */ /* 0x000fe200078e0241 */
[----:B------:R-:W-:Y:S01]  /*0d20*/  SHF.R.U32.HI R65, RZ, 0x1f, R50 ;  /* 0x0000001fff417819 */ /* 0x000fe20000011632 */
[----:B------:R-:W-:Y:S01]  /*0d30*/  IMAD.HI R32, R33, -0x77777777, R32 ;  /* 0x8888888921207827 */ /* 0x000fe200078e0220 */
[----:B------:R-:W-:-:S02]  /*0d40*/  LEA.HI.SX32 R70, R70, R97, 0x1c ;  /* 0x0000006146467211 */ /* 0x000fc400078fe2ff */
[----:B------:R-:W-:Y:S01]  /*0d50*/  SHF.R.U32.HI R35, RZ, 0x1f, R6 ;  /* 0x0000001fff237819 */ /* 0x000fe20000011606 */
[----:B------:R-:W-:Y:S01]  /*0d60*/  IMAD R62, R62, -0x1e, R75 ;  /* 0xffffffe23e3e7824 */ /* 0x000fe200078e024b */
[----:B------:R-:W-:Y:S01]  /*0d70*/  LEA.HI.SX32 R75, R46, R89, 0x19 ;  /* 0x000000592e4b7211 */ /* 0x000fe200078fcaff */
[----:B------:R-:W-:Y:S01]  /*0d80*/  IMAD R68, R68, -0x1e, R69 ;  /* 0xffffffe244447824 */ /* 0x000fe200078e0245 */
[----:B------:R-:W-:Y:S01]  /*0d90*/  LOP3.LUT R46, R29, 0x6, RZ, 0xc0, !PT ;  /* 0x000000061d2e7812 */ /* 0x000fe200078ec0ff */
[----:B------:R-:W-:Y:S01]  /*0da0*/  HFMA2.MMA R89, -RZ, RZ, 0, 1.6689300537109375e-06 ;  /* 0x0000001cff597435 */ /* 0x000fe200000001ff */
[----:B------:R-:W-:Y:S01]  /*0db0*/  LEA.HI.SX32 R69, R49, R4, 0x19 ;  /* 0x0000000431457211 */ /* 0x000fe200078fcaff */
[----:B------:R-:W-:Y:S01]  /*0dc0*/  IMAD R49, R54, -0x48, R83 ;  /* 0xffffffb836317824 */ /* 0x000fe200078e0253 */
[----:B------:R-:W-:Y:S01]  /*0dd0*/  LEA.HI.SX32 R54, R50, R65, 0x19 ;  /* 0x0000004132367211 */ /* 0x000fe200078fcaff */
[----:B------:R-:W-:Y:S01]  /*0de0*/  IMAD.HI R99, R103, -0x77777777, R102 ;  /* 0x8888888967637827 */ /* 0x000fe200078e0266 */
[----:B------:R-:W-:Y:S01]  /*0df0*/  SHF.R.U32.HI R65, RZ, 0x1f, R32 ;  /* 0x0000001fff417819 */ /* 0x000fe20000011620 */
[----:B------:R-:W-:Y:S01]  /*0e00*/  HFMA2.MMA R102, -RZ, RZ, 0, 0 ;  /* 0x00000000ff667435 */ /* 0x000fe200000001ff */
[----:B------:R-:W-:Y:S01]  /*0e10*/  SHF.R.U32.HI R97, RZ, 0x1f, R76 ;  /* 0x0000001fff617819 */ /* 0x000fe2000001164c */
[----:B------:R-:W-:Y:S01]  /*0e20*/  IMAD R70, R70, -0x1e, R71 ;  /* 0xffffffe246467824 */ /* 0x000fe200078e0247 */
[----:B------:R-:W-:Y:S01]  /*0e30*/  SHF.R.U32.HI R46, RZ, 0x1, R46 ;  /* 0x00000001ff2e7819 */ /* 0x000fe2000001162e */
[----:B------:R-:W-:Y:S01]  /*0e40*/  IMAD R64, R64, -0x1e, R85 ;  /* 0xffffffe240407824 */ /* 0x000fe200078e0255 */
[----:B------:R-:W-:Y:S01]  /*0e50*/  IADD3 R31, R44, 0xe0, RZ ;  /* 0x000000e02c1f7810 */ /* 0x000fe20007ffe0ff */
[----:B------:R-:W-:Y:S01]  /*0e60*/  IMAD R72, R72, -0x1e, R73 ;  /* 0xffffffe248487824 */ /* 0x000fe200078e0249 */
[----:B------:R-:W-:Y:S01]  /*0e70*/  MOV R36, RZ ;  /* 0x000000ff00247202 */ /* 0x000fe20000000f00 */
[----:B------:R-:W-:Y:S01]  /*0e80*/  IMAD R71, R46, 0xe, R28 ;  /* 0x0000000e2e477824 */ /* 0x000fe200078e021c */
[----:B------:R-:W-:Y:S01]  /*0e90*/  LEA.HI.SX32 R50, R32, R65, 0x19 ;  /* 0x0000004120327211 */ /* 0x000fe200078fcaff */
[----:B------:R-:W-:Y:S01]  /*0ea0*/  IMAD R32, R96, 0x4800, R49 ;  /* 0x0000480060207824 */ /* 0x000fe200078e0231 */
[----:B------:R-:W-:Y:S01]  /*0eb0*/  LEA.HI.SX32 R6, R6, R35, 0x1c ;  /* 0x0000002306067211 */ /* 0x000fe200078fe2ff */
[----:B------:R-:W-:Y:S01]  /*0ec0*/  IMAD R49, R84, -0xf0, R55 ;  /* 0xffffff1054317824 */ /* 0x000fe200078e0237 */
[----:B------:R-:W-:Y:S01]  /*0ed0*/  LEA.HI.SX32 R76, R76, R97, 0x1c ;  /* 0x000000614c4c7211 */ /* 0x000fe200078fe2ff */
[----:B------:R-:W-:Y:S01]  /*0ee0*/  IMAD.HI R30, R31, -0x77777777, R30 ;  /* 0x888888891f1e7827 */ /* 0x000fe200078e021e */
[----:B------:R-:W-:-:S02]  /*0ef0*/  IADD3 R35, R44, 0x50, RZ ;  /* 0x000000502c237810 */ /* 0x000fc40007ffe0ff */
[C---:B------:R-:W-:Y:S01]  /*0f00*/  IADD3 R39, R44.reuse, 0x30, RZ ;  /* 0x000000302c277810 */ /* 0x040fe20007ffe0ff */
[----:B------:R-:W-:Y:S01]  /*0f10*/  IMAD.HI R36, R37, -0x77777777, R36 ;  /* 0x8888888925247827 */ /* 0x000fe200078e0224 */
[C---:B------:R-:W-:Y:S02]  /*0f20*/  IADD3 R41, R44.reuse, 0x20, RZ ;  /* 0x000000202c297810 */ /* 0x040fe40007ffe0ff */
[C---:B------:R-:W-:Y:S01]  /*0f30*/  IADD3 R43, R44.reuse, 0x10, RZ ;  /* 0x000000102c2b7810 */ /* 0x040fe20007ffe0ff */
[----:B------:R-:W-:Y:S01]  /*0f40*/  IMAD.HI R34, R35, -0x77777777, R34 ;  /* 0x8888888923227827 */ /* 0x000fe200078e0222 */
[----:B------:R-:W-:Y:S02]  /*0f50*/  IADD3 R45, R44, 0x70, RZ ;  /* 0x000000702c2d7810 */ /* 0x000fe40007ffe0ff */
[----:B------:R-:W-:Y:S01]  /*0f60*/  SHF.R.U32.HI R97, RZ, 0x1f, R82 ;  /* 0x0000001fff617819 */ /* 0x000fe20000011652 */
[----:B------:R-:W-:Y:S01]  /*0f70*/  IMAD R73, R51, -0x48, R67 ;  /* 0xffffffb833497824 */ /* 0x000fe200078e0243 */
[----:B------:R-:W-:Y:S01]  /*0f80*/  MOV R44, RZ ;  /* 0x000000ff002c7202 */ /* 0x000fe20000000f00 */
[----:B------:R-:W-:Y:S01]  /*0f90*/  IMAD.HI R38, R39, -0x77777777, R38 ;  /* 0x8888888927267827 */ /* 0x000fe200078e0226 */
[----:B------:R-:W-:-:S02]  /*0fa0*/  SHF.R.U32.HI R98, RZ, 0x1f, R74 ;  /* 0x0000001fff627819 */ /* 0x000fc4000001164a */
[----:B------:R-:W-:Y:S01]  /*0fb0*/  LOP3.LUT R84, R29, 0x1, RZ, 0xc0, !PT ;  /* 0x000000011d547812 */ /* 0x000fe200078ec0ff */
[----:B------:R-:W-:Y:S01]  /*0fc0*/  IMAD.HI R44, R45, -0x77777777, R44 ;  /* 0x888888892d2c7827 */ /* 0x000fe200078e022c */
[----:B------:R-:W-:Y:S02]  /*0fd0*/  SHF.R.U32.HI R58, RZ, 0x1f, R99 ;  /* 0x0000001fff3a7819 */ /* 0x000fe40000011663 */
[----:B------:R-:W-:Y:S01]  /*0fe0*/  SHF.R.U32.HI R85, RZ, 0x1f, R48 ;  /* 0x0000001fff557819 */ /* 0x000fe20000011630 */
[----:B------:R-:W-:Y:S01]  /*0ff0*/  IMAD R89, R84, R89, -0x39 ;  /* 0xffffffc754597424 */ /* 0x000fe200078e0259 */
[----:B------:R-:W-:Y:S01]  /*1000*/  LEA.HI.SX32 R82, R82, R97, 0x1c ;  /* 0x0000006152527211 */ /* 0x000fe200078fe2ff */
[----:B------:R-:W-:Y:S01]  /*1010*/  IMAD.HI R9, R9, 0x38e38e39, RZ ;  /* 0x38e38e3909097827 */ /* 0x000fe200078e02ff */
[----:B------:R-:W-:Y:S02]  /*1020*/  MOV R40, RZ ;  /* 0x000000ff00287202 */ /* 0x000fe40000000f00 */
[----:B------:R-:W-:Y:S01]  /*1030*/  LEA.HI.SX32 R74, R74, R98, 0x1c ;  /* 0x000000624a4a7211 */ /* 0x000fe200078fe2ff */
[----:B------:R-:W-:Y:S01]  /*1040*/  IMAD R82, R82, -0x1e, R67 ;  /* 0xffffffe252527824 */ /* 0x000fe200078e0243 */
[----:B------:R-:W-:Y:S01]  /*1050*/  ISETP.GE.AND P0, PT, R71, 0x1, PT ;  /* 0x000000014700780c */ /* 0x000fe20003f06270 */
[----:B------:R-:W-:Y:S01]  /*1060*/  IMAD R29, R28, -0x1e, R0 ;  /* 0xffffffe21c1d7824 */ /* 0x000fe200078e0200 */
[----:B------:R-:W-:Y:S01]  /*1070*/  LEA.HI.SX32 R58, R99, R58, 0x1c ;  /* 0x0000003a633a7211 */ /* 0x000fe200078fe2ff */
[----:B------:R-:W-:Y:S01]  /*1080*/  IMAD.HI R40, R41, -0x77777777, R40 ;  /* 0x8888888929287827 */ /* 0x000fe200078e0228 */
[----:B------:R-:W-:-:S02]  /*1090*/  SHF.R.U32.HI R51, RZ, 0x1f, R30 ;  /* 0x0000001fff337819 */ /* 0x000fc4000001161e */
[----:B------:R-:W-:Y:S01]  /*10a0*/  SHF.R.U32.HI R71, RZ, 0x1f, R36 ;  /* 0x0000001fff477819 */ /* 0x000fe20000011624 */
[----:B------:R-:W-:Y:S01]  /*10b0*/  IMAD.HI R42, R43, -0x77777777, R42 ;  /* 0x888888892b2a7827 */ /* 0x000fe200078e022a */
[----:B------:R-:W-:Y:S02]  /*10c0*/  SHF.R.U32.HI R98, RZ, 0x1f, R80 ;  /* 0x0000001fff627819 */ /* 0x000fe40000011650 */
[----:B------:R-:W-:Y:S01]  /*10d0*/  LEA.HI.SX32 R48, R48, R85, 0x19 ;  /* 0x0000005530307211 */ /* 0x000fe200078fcaff */
[----:B------:R-:W-:Y:S01]  /*10e0*/  IMAD R74, R74, -0x1e, R81 ;  /* 0xffffffe24a4a7824 */ /* 0x000fe200078e0251 */
[----:B------:R-:W-:Y:S01]  /*10f0*/  SHF.R.U32.HI R2, RZ, 0x1f, R10 ;  /* 0x0000001fff027819 */ /* 0x000fe2000001160a */
[----:B------:R-:W-:Y:S01]  /*1100*/  IMAD R76, R76, -0x1e, R79 ;  /* 0xffffffe24c4c7824 */ /* 0x000fe200078e024f */
[----:B------:R-:W-:Y:S01]  /*1110*/  SHF.R.U32.HI R99, RZ, 0x1f, R18 ;  /* 0x0000001fff637819 */ /* 0x000fe20000011612 */
[----:B------:R-:W-:Y:S01]  /*1120*/  IMAD R58, R58, -0x1e, R103 ;  /* 0xffffffe23a3a7824 */ /* 0x000fe200078e0267 */
[----:B------:R-:W-:Y:S01]  /*1130*/  SHF.R.U32.HI R67, RZ, 0x1f, R34 ;  /* 0x0000001fff437819 */ /* 0x000fe20000011622 */
[----:B------:R-:W-:Y:S01]  /*1140*/  IMAD R79, R84, 0x1c, R78 ;  /* 0x0000001c544f7824 */ /* 0x000fe200078e024e */
[----:B------:R-:W-:Y:S01]  /*1150*/  LEA.HI.SX32 R52, R30, R51, 0x19 ;  /* 0x000000331e347211 */ /* 0x000fe200078fcaff */
[----:B------:R-:W-:Y:S01]  /*1160*/  IMAD R61, R48, -0xf0, R61 ;  /* 0xffffff10303d7824 */ /* 0x000fe200078e023d */
[----:B------:R-:W-:Y:S01]  /*1170*/  LEA.HI.SX32 R36, R36, R71, 0x19 ;  /* 0x0000004724247211 */ /* 0x000fe200078fcaff */
[----:B------:R-:W-:Y:S01]  /*1180*/  IMAD.HI R56, R111, 0x38e38e39, RZ ;  /* 0x38e38e396f387827 */ /* 0x000fe200078e02ff */
[----:B------:R-:W-:-:S02]  /*1190*/  LEA.HI.SX32 R80, R80, R98, 0x1c ;  /* 0x0000006250507211 */ /* 0x000fc400078fe2ff */
[----:B------:R-:W-:Y:S01]  /*11a0*/  SHF.R.U32.HI R51, RZ, 0x1f, R38 ;  /* 0x0000001fff337819 */ /* 0x000fe20000011626 */
[----:B------:R-:W-:Y:S01]  /*11b0*/  IMAD R73, R96, 0x4800, R73 ;  /* 0x0000480060497824 */ /* 0x000fe200078e0249 */
[----:B------:R-:W-:Y:S01]  /*11c0*/  SHF.R.U32.HI R71, RZ, 0x1f, R44 ;  /* 0x0000001fff477819 */ /* 0x000fe2000001162c */
[C---:B------:R-:W-:Y:S01]  /*11d0*/  IMAD R48, R84.reuse, 0x1c, R29 ;  /* 0x0000001c54307824 */ /* 0x040fe200078e021d */
[----:B------:R-:W-:Y:S01]  /*11e0*/  IADD3 R81, R89, R78, RZ ;  /* 0x0000004e59517210 */ /* 0x000fe20007ffe0ff */
[----:B------:R-:W-:Y:S01]  /*11f0*/  IMAD R78, R84, 0x1c, R66 ;  /* 0x0000001c544e7824 */ /* 0x000fe200078e0242 */
[----:B------:R-:W-:Y:S01]  /*1200*/  LEA.HI.SX32 R10, R10, R2, 0x1c ;  /* 0x000000020a0a7211 */ /* 0x000fe200078fe2ff */
[----:B------:R-:W-:Y:S01]  /*1210*/  IMAD.HI R2, R109, 0x38e38e39, RZ ;  /* 0x38e38e396d027827 */ /* 0x000fe200078e02ff */
[----:B------:R-:W-:Y:S02]  /*1220*/  SHF.R.U32.HI R98, RZ, 0x1f, R19 ;  /* 0x0000001fff627819 */ /* 0x000fe40000011613 */
[----:B------:R-:W-:Y:S01]  /*1230*/  LEA.HI.SX32 R18, R18, R99, 0x18 ;  /* 0x0000006312127211 */ /* 0x000fe200078fc2ff */
[----:B------:R-:W-:Y:S01]  /*1240*/  IMAD R5, R5, 0x240, R73 ;  /* 0x0000024005057824 */ /* 0x000fe200078e0249 */
[----:B------:R-:W-:Y:S01]  /*1250*/  IADD3 R105, R0, 0xe, RZ ;  /* 0x0000000e00697810 */ /* 0x000fe20007ffe0ff */
[----:B------:R-:W-:Y:S01]  /*1260*/  IMAD R37, R36, -0xf0, R37 ;  /* 0xffffff1024257824 */ /* 0x000fe200078e0225 */
[----:B------:R-:W-:Y:S01]  /*1270*/  SHF.R.U32.HI R12, RZ, 0x1f, R9 ;  /* 0x0000001fff0c7819 */ /* 0x000fe20000011609 */
[----:B------:R-:W-:Y:S01]  /*1280*/  IMAD R60, R60, -0x1e, R101 ;  /* 0xffffffe23c3c7824 */ /* 0x000fe200078e0265 */
[----:B------:R-:W-:Y:S01]  /*1290*/  SHF.R.U32.HI R99, RZ, 0x1f, R22 ;  /* 0x0000001fff637819 */ /* 0x000fe20000011616 */
[----:B------:R-:W-:Y:S01]  /*12a0*/  IMAD.HI R104, R105, -0x77777777, R104 ;  /* 0x8888888969687827 */ /* 0x000fe200078e0268 */
[----:B------:R-:W-:Y:S01]  /*12b0*/  IADD3 R66, R89, R66, RZ ;  /* 0x0000004259427210 */ /* 0x000fe20007ffe0ff */
[----:B------:R-:W-:Y:S01]  /*12c0*/  HFMA2.MMA R36, -RZ, RZ, 0, 0 ;  /* 0x00000000ff247435 */ /* 0x000fe200000001ff */
[----:B------:R-:W-:Y:S01]  /*12d0*/  LEA.HI.SX32 R30, R34, R67, 0x19 ;  /* 0x00000043221e7211 */ /* 0x000fe200078fcaff */
[----:B------:R-:W-:Y:S01]  /*12e0*/  IMAD R80, R80, -0x1e, R83 ;  /* 0xffffffe250507824 */ /* 0x000fe200078e0253 */
[----:B------:R-:W-:Y:S01]  /*12f0*/  SHF.R.U32.HI R65, RZ, 0x1f, R40 ;  /* 0x0000001fff417819 */ /* 0x000fe20000011628 */
[----:B------:R-:W-:Y:S01]  /*1300*/  IMAD R73, R21, 0xc40, R66 ;  /* 0x00000c4015497824 */ /* 0x000fe200078e0242 */
[----:B------:R-:W-:Y:S01]  /*1310*/  SHF.R.U32.HI R67, RZ, 0x1f, R42 ;  /* 0x0000001fff437819 */ /* 0x000fe2000001162a */
[----:B------:R-:W-:Y:S01]  /*1320*/  IMAD R83, R84, 0x1c, R70 ;  /* 0x0000001c54537824 */ /* 0x000fe200078e0246 */
[----:B------:R-:W-:Y:S01]  /*1330*/  LEA.HI.SX32 R38, R38, R51, 0x19 ;  /* 0x0000003326267211 */ /* 0x000fe200078fcaff */
[----:B------:R-:W-:Y:S01]  /*1340*/  IMAD R51, R75, -0xf0, R57 ;  /* 0xffffff104b337824 */ /* 0x000fe200078e0239 */
[----:B------:R-:W-:Y:S01]  /*1350*/  LEA.HI.SX32 R44, R44, R71, 0x19 ;  /* 0x000000472c2c7211 */ /* 0x000fe200078fcaff */
[----:B------:R-:W-:Y:S01]  /*1360*/  IMAD R71, R96, 0x4800, R77 ;  /* 0x0000480060477824 */ /* 0x000fe200078e024d */
[----:B------:R-:W-:Y:S01]  /*1370*/  LEA.HI.SX32 R19, R19, R98, 0x18 ;  /* 0x0000006213137211 */ /* 0x000fe200078fc2ff */
[C---:B------:R-:W-:Y:S01]  /*1380*/  IMAD R57, R84.reuse, 0x1c, R68 ;  /* 0x0000001c54397824 */ /* 0x040fe200078e0244 */
[----:B------:R-:W-:Y:S01]  /*1390*/  IADD3 R85, R89, R58, RZ ;  /* 0x0000003a59557210 */ /* 0x000fe20007ffe0ff */
[----:B------:R-:W-:Y:S01]  /*13a0*/  IMAD R34, R84, 0x1c, R64 ;  /* 0x0000001c54227824 */ /* 0x000fe200078e0240 */
[----:B------:R-:W-:Y:S01]  /*13b0*/  LEA.HI.SX32 R9, R9, R12, 0x1c ;  /* 0x0000000c09097211 */ /* 0x000fe200078fe2ff */
[----:B------:R-:W-:Y:S01]  /*13c0*/  IMAD R33, R50, -0xf0, R33 ;  /* 0xffffff1032217824 */ /* 0x000fe200078e0221 */
[----:B------:R-:W-:Y:S01]  /*13d0*/  SHF.R.U32.HI R98, RZ, 0x1f, R23 ;  /* 0x0000001fff627819 */ /* 0x000fe20000011617 */
[----:B------:R-:W-:Y:S01]  /*13e0*/  IMAD R85, R17, 0xc40, R85 ;  /* 0x00000c4011557824 */ /* 0x000fe200078e0255 */
[----:B------:R-:W-:Y:S01]  /*13f0*/  LEA.HI.SX32 R22, R22, R99, 0x18 ;  /* 0x0000006316167211 */ /* 0x000fe200078fc2ff */
[----:B------:R-:W-:Y:S01]  /*1400*/  HFMA2.MMA R50, -RZ, RZ, 0, 0 ;  /* 0x00000000ff327435 */ /* 0x000fe200000001ff */
[----:B------:R-:W-:Y:S01]  /*1410*/  IADD3 R77, R89, R62, RZ ;  /* 0x0000003e594d7210 */ /* 0x000fe20007ffe0ff */
[----:B------:R-:W-:Y:S01]  /*1420*/  IMAD R6, R6, 0x240, R71 ;  /* 0x0000024006067824 */ /* 0x000fe200078e0247 */
[----:B------:R-:W-:Y:S01]  /*1430*/  SHF.R.U32.HI R11, RZ, 0x1f, R56 ;  /* 0x0000001fff0b7819 */ /* 0x000fe20000011638 */
[----:B------:R-:W-:Y:S01]  /*1440*/  IMAD R31, R52, -0xf0, R31 ;  /* 0xffffff10341f7824 */ /* 0x000fe200078e021f */
[----:B------:R-:W-:Y:S01]  /*1450*/  SHF.R.U32.HI R12, RZ, 0x1f, R2 ;  /* 0x0000001fff0c7819 */ /* 0x000fe20000011602 */
[----:B------:R-:W-:Y:S01]  /*1460*/  IMAD R17, R19, 0xc40, R77 ;  /* 0x00000c4013117824 */ /* 0x000fe200078e024d */
[----:B------:R-:W-:Y:S01]  /*1470*/  SHF.R.U32.HI R99, RZ, 0x1f, R26 ;  /* 0x0000001fff637819 */ /* 0x000fe2000001161a */
[----:B------:R-:W-:Y:S01]  /*1480*/  IMAD R39, R38, -0xf0, R39 ;  /* 0xffffff1026277824 */ /* 0x000fe200078e0227 */
[----:B------:R-:W-:Y:S01]  /*1490*/  IADD3 R68, R89, R68, RZ ;  /* 0x0000004459447210 */ /* 0x000fe20007ffe0ff */
[----:B------:R-:W-:Y:S01]  /*14a0*/  HFMA2.MMA R52, -RZ, RZ, 0, 0 ;  /* 0x00000000ff347435 */ /* 0x000fe200000001ff */
[----:B------:R-:W-:Y:S01]  /*14b0*/  IADD3 R48, R48, -0x1, RZ ;  /* 0xffffffff30307810 */ /* 0x000fe20007ffe0ff */
[----:B------:R-:W-:Y:S01]  /*14c0*/  IMAD.HI R36, R37, -0x77777777, R36 ;  /* 0x8888888925247827 */ /* 0x000fe200078e0224 */
[----:B------:R-:W-:Y:S01]  /*14d0*/  LEA.HI.SX32 R40, R40, R65, 0x19 ;  /* 0x0000004128287211 */ /* 0x000fe200078fcaff */
[----:B------:R-:W-:Y:S01]  /*14e0*/  CS2R R100, SRZ ;  /* 0x0000000000647805 */ /* 0x000fe2000001ff00 */
[----:B------:R-:W-:Y:S01]  /*14f0*/  LEA.HI.SX32 R42, R42, R67, 0x19 ;  /* 0x000000432a2a7211 */ /* 0x000fe200078fcaff */
[----:B------:R-:W-:Y:S01]  /*1500*/  IMAD R65, R47, -0xf0, R59 ;  /* 0xffffff102f417824 */ /* 0x000fe200078e023b */
[----:B------:R-:W-:Y:S01]  /*1510*/  MOV R66, RZ ;  /* 0x000000ff00427202 */ /* 0x000fe20000000f00 */
[----:B------:R-:W-:Y:S01]  /*1520*/  IMAD R67, R69, -0xf0, R63 ;  /* 0xffffff1045437824 */ /* 0x000fe200078e023f */
[----:B------:R-:W-:Y:S01]  /*1530*/  IADD3 R75, R89, R74, RZ ;  /* 0x0000004a594b7210 */ /* 0x000fe20007ffe0ff */
[----:B------:R-:W-:Y:S01]  /*1540*/  IMAD R47, R28, 0x38, R29 ;  /* 0x000000381c2f7824 */ /* 0x000fe200078e021d */
[----:B------:R-:W-:Y:S01]  /*1550*/  LEA.HI.SX32 R23, R23, R98, 0x18 ;  /* 0x0000006217177211 */ /* 0x000fe200078fc2ff */
[----:B------:R-:W-:Y:S01]  /*1560*/  IMAD R29, R84, 0x1c, R60 ;  /* 0x0000001c541d7824 */ /* 0x000fe200078e023c */
[----:B------:R-:W-:Y:S01]  /*1570*/  IADD3 R70, R89, R70, RZ ;  /* 0x0000004659467210 */ /* 0x000fe20007ffe0ff */
[----:B------:R-:W-:Y:S01]  /*1580*/  IMAD R19, R22, 0xc40, R68 ;  /* 0x00000c4016137824 */ /* 0x000fe200078e0244 */
[----:B------:R-:W-:Y:S01]  /*1590*/  LEA.HI.SX32 R11, R56, R11, 0x1c ;  /* 0x0000000b380b7211 */ /* 0x000fe200078fe2ff */
[----:B------:R-:W-:Y:S01]  /*15a0*/  IMAD.HI R66, R67, -0x77777777, R66 ;  /* 0x8888888943427827 */ /* 0x000fe200078e0242 */
[----:B------:R-:W-:-:S02]  /*15b0*/  LEA.HI.SX32 R12, R2, R12, 0x1c ;  /* 0x0000000c020c7211 */ /* 0x000fc400078fe2ff */
[----:B------:R-:W-:Y:S01]  /*15c0*/  LEA.HI.SX32 R26, R26, R99, 0x18 ;  /* 0x000000631a1a7211 */ /* 0x000fe200078fc2ff */
[----:B------:R-:W-:Y:S01]  /*15d0*/  IMAD R69, R30, -0xf0, R35 ;  /* 0xffffff101e457824 */ /* 0x000fe200078e0223 */
[----:B------:R-:W-:Y:S01]  /*15e0*/  IADD3 R64, R89, R64, RZ ;  /* 0x0000004059407210 */ /* 0x000fe20007ffe0ff */
[----:B------:R-:W-:Y:S01]  /*15f0*/  IMAD R15, R15, 0xc40, R75 ;  /* 0x00000c400f0f7824 */ /* 0x000fe200078e024b */
[----:B------:R-:W-:Y:S01]  /*1600*/  ISETP.GT.U32.OR P0, PT, R48, 0x37, !P0 ;  /* 0x000000373000780c */ /* 0x000fe20004704470 */
[----:B------:R-:W-:Y:S01]  /*1610*/  IMAD R75, R23, 0xc40, R70 ;  /* 0x00000c40174b7824 */ /* 0x000fe200078e0246 */
[----:B------:R-:W-:Y:S01]  /*1620*/  SHF.R.U32.HI R56, RZ, 0x1f, R104 ;  /* 0x0000001fff387819 */ /* 0x000fe20000011668 */
[----:B------:R-:W-:Y:S01]  /*1630*/  IMAD R12, R12, 0x240, R32 ;  /* 0x000002400c0c7824 */ /* 0x000fe200078e0220 */
[----:B------:R-:W-:Y:S01]  /*1640*/  IADD3 R60, R89, R60, RZ ;  /* 0x0000003c593c7210 */ /* 0x000fe20007ffe0ff */
[----:B------:R-:W-:Y:S01]  /*1650*/  IMAD R23, R26, 0xc40, R64 ;  /* 0x00000c401a177824 */ /* 0x000fe200078e0240 */
[----:B------:R-:W-:Y:S01]  /*1660*/  MOV R48, RZ ;  /* 0x000000ff00307202 */ /* 0x000fe20000000f00 */
[----:B------:R-:W-:Y:S01]  /*1670*/  IMAD R43, R42, -0xf0, R43 ;  /* 0xffffff102a2b7824 */ /* 0x000fe200078e022b */
[----:B------:R-:W-:Y:S01]  /*1680*/  MOV R68, RZ ;  /* 0x000000ff00447202 */ /* 0x000fe20000000f00 */
[----:B------:R-:W-:Y:S01]  /*1690*/  IMAD R71, R18, 0xc40, R60 ;  /* 0x00000c4012477824 */ /* 0x000fe200078e023c */
[----:B------:R-:W-:Y:S01]  /*16a0*/  LEA.HI.SX32 R56, R104, R56, 0x1c ;  /* 0x0000003868387211 */ /* 0x000fe200078fe2ff */
[----:B------:R-:W-:Y:S01]  /*16b0*/  IMAD.HI R48, R49, -0x77777777, R48 ;  /* 0x8888888931307827 */ /* 0x000fe200078e0230 */
[----:B------:R-:W-:Y:S01]  /*16c0*/  MOV R30, RZ ;  /* 0x000000ff001e7202 */ /* 0x000fe20000000f00 */
[----:B------:R-:W-:Y:S01]  /*16d0*/  HFMA2.MMA R32, -RZ, RZ, 0, 0 ;  /* 0x00000000ff207435 */ /* 0x000fe200000001ff */
[----:B------:R-:W-:Y:S01]  /*16e0*/  SHF.R.U32.HI R97, RZ, 0x1f, R20 ;  /* 0x0000001fff617819 */ /* 0x000fe20000011614 */
[----:B------:R-:W-:Y:S01]  /*16f0*/  HFMA2.MMA R60, -RZ, RZ, 0, 0 ;  /* 0x00000000ff3c7435 */ /* 0x000fe200000001ff */
[----:B------:R-:W-:Y:S01]  /*1700*/  MOV R64, RZ ;  /* 0x000000ff00407202 */ /* 0x000fe20000000f00 */
[----:B------:R-:W-:Y:S01]  /*1710*/  IMAD.HI R68, R69, -0x77777777, R68 ;  /* 0x8888888945447827 */ /* 0x000fe200078e0244 */
[----:B------:R-:W-:-:S02]  /*1720*/  MOV R38, RZ ;  /* 0x000000ff00267202 */ /* 0x000fc40000000f00 */
[----:B------:R-:W-:Y:S01]  /*1730*/  MOV R42, RZ ;  /* 0x000000ff002a7202 */ /* 0x000fe20000000f00 */
[----:B------:R-:W-:Y:S01]  /*1740*/  IMAD R56, R56, -0x1e, R105 ;  /* 0xffffffe238387824 */ /* 0x000fe200078e0269 */
[----:B------:R-:W-:Y:S01]  /*1750*/  SHF.R.U32.HI R37, RZ, 0x1f, R66 ;  /* 0x0000001fff257819 */ /* 0x000fe20000011642 */
[----:B------:R-:W-:Y:S01]  /*1760*/  IMAD.HI R30, R31, -0x77777777, R30 ;  /* 0x888888891f1e7827 */ /* 0x000fe200078e021e */
[----:B------:R-:W-:Y:S02]  /*1770*/  LEA.HI.SX32 R20, R20, R97, 0x18 ;  /* 0x0000006114147211 */ /* 0x000fe400078fc2ff */
[----:B------:R-:W-:Y:S01]  /*1780*/  SHF.R.U32.HI R97, RZ, 0x1f, R24 ;  /* 0x0000001fff617819 */ /* 0x000fe20000011618 */
[----:B------:R-:W-:Y:S01]  /*1790*/  IMAD.HI R64, R65, -0x77777777, R64 ;  /* 0x8888888941407827 */ /* 0x000fe200078e0240 */
[----:B------:R-:W-:Y:S02]  /*17a0*/  SHF.R.U32.HI R31, RZ, 0x1f, R48 ;  /* 0x0000001fff1f7819 */ /* 0x000fe40000011630 */
[----:B------:R-:W-:Y:S01]  /*17b0*/  LEA.HI.SX32 R66, R66, R37, 0x1d ;  /* 0x0000002542427211 */ /* 0x000fe200078feaff */
[----:B------:R-:W-:Y:S01]  /*17c0*/  IMAD R53, R54, -0xf0, R53 ;  /* 0xffffff1036357824 */ /* 0x000fe200078e0235 */
[----:B------:R-:W-:Y:S01]  /*17d0*/  SHF.R.U32.HI R37, RZ, 0x1f, R68 ;  /* 0x0000001fff257819 */ /* 0x000fe20000011644 */
[----:B------:R-:W-:Y:S01]  /*17e0*/  IMAD.HI R50, R51, -0x77777777, R50 ;  /* 0x8888888933327827 */ /* 0x000fe200078e0232 */
[----:B------:R-:W-:-:S02]  /*17f0*/  LEA.HI.SX32 R24, R24, R97, 0x18 ;  /* 0x0000006118187211 */ /* 0x000fc400078fc2ff */
[----:B------:R-:W-:Y:S01]  /*1800*/  LEA.HI.SX32 R48, R48, R31, 0x1d ;  /* 0x0000001f30307211 */ /* 0x000fe200078feaff */
[----:B------:R-:W-:Y:S01]  /*1810*/  IMAD.HI R38, R39, -0x77777777, R38 ;  /* 0x8888888927267827 */ /* 0x000fe200078e0226 */
[----:B------:R-:W-:Y:S02]  /*1820*/  SHF.R.U32.HI R97, RZ, 0x1f, R14 ;  /* 0x0000001fff617819 */ /* 0x000fe4000001160e */
[----:B------:R-:W-:Y:S01]  /*1830*/  SHF.R.U32.HI R31, RZ, 0x1f, R64 ;  /* 0x0000001fff1f7819 */ /* 0x000fe20000011640 */
[----:B------:R-:W-:Y:S01]  /*1840*/  IMAD.HI R42, R43, -0x77777777, R42 ;  /* 0x888888892b2a7827 */ /* 0x000fe200078e022a */
[----:B------:R-:W-:Y:S02]  /*1850*/  LEA.HI.SX32 R68, R68, R37, 0x1d ;  /* 0x0000002544447211 */ /* 0x000fe400078feaff */
[----:B------:R-:W-:Y:S01]  /*1860*/  MOV R51, 0xe ;  /* 0x0000000e00337802 */ /* 0x000fe20000000f00 */
[----:B------:R-:W-:Y:S01]  /*1870*/  IMAD R59, R84, 0x1c, R74 ;  /* 0x0000001c543b7824 */ /* 0x000fe200078e024a */
[----:B------:R-:W-:Y:S01]  /*1880*/  SHF.R.U32.HI R37, RZ, 0x1f, R38 ;  /* 0x0000001fff257819 */ /* 0x000fe20000011626 */
[----:B------:R-:W-:Y:S01]  /*1890*/  IMAD R45, R44, -0xf0, R45 ;  /* 0xffffff102c2d7824 */ /* 0x000fe200078e022d */
[----:B------:R-:W-:Y:S01]  /*18a0*/  HFMA2.MMA R44, -RZ, RZ, 0, 0 ;  /* 0x00000000ff2c7435 */ /* 0x000fe200000001ff */
[C---:B------:R-:W-:Y:S01]  /*18b0*/  IMAD R63, R84.reuse, 0x1c, R62 ;  /* 0x0000001c543f7824 */ /* 0x040fe200078e023e */
[----:B------:R-:W-:Y:S01]  /*18c0*/  SHF.R.U32.HI R43, RZ, 0x1f, R42 ;  /* 0x0000001fff2b7819 */ /* 0x000fe2000001162a */
[----:B------:R-:W-:Y:S01]  /*18d0*/  IMAD R74, R84, 0x1c, R56 ;  /* 0x0000001c544a7824 */ /* 0x000fe200078e0238 */
[----:B------:R-:W-:Y:S01]  /*18e0*/  IADD3 R56, R56, R89, RZ ;  /* 0x0000005938387210 */ /* 0x000fe20007ffe0ff */
[C---:B------:R-:W-:Y:S01]  /*18f0*/  IMAD R28, R84.reuse, 0x1c, R58 ;  /* 0x0000001c541c7824 */ /* 0x040fe200078e023a */
[----:B------:R-:W-:Y:S01]  /*1900*/  SHF.R.U32.HI R98, RZ, 0x1f, R27 ;  /* 0x0000001fff627819 */ /* 0x000fe2000001161b */
[----:B------:R-:W-:Y:S01]  /*1910*/  IMAD R47, R84, 0x1c, R47 ;  /* 0x0000001c542f7824 */ /* 0x000fe200078e022f */
[----:B------:R-:W-:Y:S01]  /*1920*/  LEA.HI.SX32 R14, R14, R97, 0x18 ;  /* 0x000000610e0e7211 */ /* 0x000fe200078fc2ff */
[----:B------:R-:W-:Y:S01]  /*1930*/  IMAD R55, R84, 0x1c, R80 ;  /* 0x0000001c54377824 */ /* 0x000fe200078e0250 */
[----:B------:R-:W-:Y:S01]  /*1940*/  LEA.HI.SX32 R64, R64, R31, 0x1d ;  /* 0x0000001f40407211 */ /* 0x000fe200078feaff */
[C---:B------:R-:W-:Y:S01]  /*1950*/  IMAD R58, R84.reuse, 0x1c, R72 ;  /* 0x0000001c543a7824 */ /* 0x040fe200078e0248 */
[----:B------:R-:W-:Y:S01]  /*1960*/  SHF.R.U32.HI R31, RZ, 0x1f, R30 ;  /* 0x0000001fff1f7819 */ /* 0x000fe2000001161e */
[----:B------:R-:W-:Y:S01]  /*1970*/  IMAD R62, R84, 0x1c, R76 ;  /* 0x0000001c543e7824 */ /* 0x000fe200078e024c */
[----:B------:R-:W-:Y:S01]  /*1980*/  LEA.HI.SX32 R38, R38, R37, 0x1d ;  /* 0x0000002526267211 */ /* 0x000fe200078feaff */
[----:B------:R-:W-:Y:S01]  /*1990*/  IMAD R84, R84, 0x1c, R82 ;  /* 0x0000001c54547824 */ /* 0x000fe200078e0252 */
[----:B------:R-:W-:Y:S01]  /*19a0*/  IADD3 R82, R89, R82, RZ ;  /* 0x0000005259527210 */ /* 0x000fe20007ffe0ff */
[----:B------:R-:W-:Y:S01]  /*19b0*/  IMAD.HI R52, R53, -0x77777777, R52 ;  /* 0x8888888935347827 */ /* 0x000fe200078e0234 */
[----:B------:R-:W-:-:S02]  /*19c0*/  LEA.HI.SX32 R42, R42, R43, 0x1d ;  /* 0x0000002b2a2a7211 */ /* 0x000fc400078feaff */
[----:B------:R-:W-:Y:S01]  /*19d0*/  LEA.HI.SX32 R27, R27, R98, 0x18 ;  /* 0x000000621b1b7211 */ /* 0x000fe200078fc2ff */
[----:B------:R-:W-:Y:S01]  /*19e0*/  IMAD.HI R32, R33, -0x77777777, R32 ;  /* 0x8888888921207827 */ /* 0x000fe200078e0220 */
[----:B------:R-:W-:Y:S01]  /*19f0*/  SHF.R.U32.HI R33, RZ, 0x1f, R50 ;  /* 0x0000001fff217819 */ /* 0x000fe20000011632 */
[----:B------:R-:W-:Y:S01]  /*1a00*/  CS2R R98, SRZ ;  /* 0x0000000000627805 */ /* 0x000fe2000001ff00 */
[----:B------:R-:W-:Y:S01]  /*1a10*/  SHF.R.U32.HI R39, RZ, 0x1f, R52 ;  /* 0x0000001fff277819 */ /* 0x000fe20000011634 */
[----:B------:R-:W-:Y:S01]  /*1a20*/  IMAD.HI R60, R61, -0x77777777, R60 ;  /* 0x888888893d3c7827 */ /* 0x000fe200078e023c */
[----:B------:R-:W-:Y:S02]  /*1a30*/  LEA.HI.SX32 R50, R50, R33, 0x1d ;  /* 0x0000002132327211 */ /* 0x000fe400078feaff */
[C---:B------:R-:W-:Y:S01]  /*1a40*/  IADD3 R80, R89.reuse, R80, RZ ;  /* 0x0000005059507210 */ /* 0x040fe20007ffe0ff */
[----:B------:R-:W-:Y:S01]  /*1a50*/  IMAD R41, R40, -0xf0, R41 ;  /* 0xffffff1028297824 */ /* 0x000fe200078e0229 */
[----:B------:R-:W-:Y:S01]  /*1a60*/  HFMA2.MMA R40, -RZ, RZ, 0, 0 ;  /* 0x00000000ff287435 */ /* 0x000fe200000001ff */
[----:B------:R-:W-:Y:S01]  /*1a70*/  IMAD R81, R20, 0xc40, R81 ;  /* 0x00000c4014517824 */ /* 0x000fe200078e0251 */
[----:B------:R-:W-:Y:S01]  /*1a80*/  SHF.R.U32.HI R33, RZ, 0x1f, R60 ;  /* 0x0000001fff217819 */ /* 0x000fe2000001163c */
[----:B------:R-:W-:Y:S01]  /*1a90*/  IMAD R56, R46, 0x310, R56 ;  /* 0x000003102e387824 */ /* 0x000fe200078e0238 */
[C---:B------:R-:W-:Y:S01]  /*1aa0*/  IADD3 R72, R89.reuse, R72, RZ ;  /* 0x0000004859487210 */ /* 0x040fe20007ffe0ff */
[----:B------:R-:W-:Y:S01]  /*1ab0*/  IMAD R35, R16, 0xc40, R82 ;  /* 0x00000c4010237824 */ /* 0x000fe200078e0252 */
[----:B------:R-:W-:Y:S01]  /*1ac0*/  IADD3 R76, R89, R76, RZ ;  /* 0x0000004c594c7210 */ /* 0x000fe20007ffe0ff */
[C---:B------:R-:W-:Y:S01]  /*1ad0*/  IMAD R37, R46.reuse, R51, -0x1 ;  /* 0xffffffff2e257424 */ /* 0x040fe200078e0233 */
[----:B------:R-:W-:Y:S01]  /*1ae0*/  IADD3 R59, R59, -0x1, RZ ;  /* 0xffffffff3b3b7810 */ /* 0x000fe20007ffe0ff */
[C---:B------:R-:W-:Y:S01]  /*1af0*/  IMAD R43, R46.reuse, 0x310, R15 ;  /* 0x000003102e2b7824 */ /* 0x040fe200078e020f */
[----:B------:R-:W-:Y:S01]  /*1b00*/  IADD3 R63, R63, -0x1, RZ ;  /* 0xffffffff3f3f7810 */ /* 0x000fe20007ffe0ff */
[----:B------:R-:W-:Y:S01]  /*1b10*/  IMAD R15, R46, 0x310, R17 ;  /* 0x000003102e0f7824 */ /* 0x000fe200078e0211 */
[----:B------:R-:W-:Y:S01]  /*1b20*/  IADD3 R79, R79, -0x1, RZ ;  /* 0xffffffff4f4f7810 */ /* 0x000fe20007ffe0ff */
[----:B------:R-:W-:Y:S01]  /*1b30*/  IMAD.HI R44, R45, -0x77777777, R44 ;  /* 0x888888892d2c7827 */ /* 0x000fe200078e022c */
[----:B------:R-:W-:Y:S01]  /*1b40*/  LEA.HI.SX32 R45, R52, R39, 0x1d ;  /* 0x00000027342d7211 */ /* 0x000fe200078feaff */
[----:B------:R-:W-:Y:S01]  /*1b50*/  HFMA2.MMA R51, -RZ, RZ, 0, 0 ;  /* 0x00000000ff337435 */ /* 0x000fe200000001ff */
[----:B------:R-:W-:Y:S01]  /*1b60*/  LEA.HI.SX32 R31, R30, R31, 0x1d ;  /* 0x0000001f1e1f7211 */ /* 0x000fe200078feaff */
[--C-:B------:R-:W-:Y:S01]  /*1b70*/  IMAD R13, R13, 0x38, R56.reuse ;  /* 0x000000380d0d7824 */ /* 0x100fe200078e0238 */
[----:B------:R-:W-:Y:S01]  /*1b80*/  IADD3 R78, R78, -0x1, RZ ;  /* 0xffffffff4e4e7810 */ /* 0x000fe20007ffe0ff */
[----:B------:R-:W-:Y:S01]  /*1b90*/  IMAD R81, R46, 0x310, R81 ;  /* 0x000003102e517824 */ /* 0x000fe200078e0251 */
[----:B------:R-:W-:Y:S01]  /*1ba0*/  LEA.HI.SX32 R18, R60, R33, 0x1d ;  /* 0x000000213c127211 */ /* 0x000fe200078feaff */
[----:B------:R-:W-:Y:S01]  /*1bb0*/  IMAD R17, R46, 0x310, R73 ;  /* 0x000003102e117824 */ /* 0x000fe200078e0249 */
[----:B------:R-:W-:Y:S01]  /*1bc0*/  ISETP.GT.U32.AND P5, PT, R59, 0x37, PT ;  /* 0x000000373b00780c */ /* 0x000fe20003fa4070 */
[----:B------:R-:W-:Y:S01]  /*1bd0*/  IMAD R56, R14, 0xc40, R56 ;  /* 0x00000c400e387824 */ /* 0x000fe200078e0238 */
[----:B------:R-:W-:Y:S01]  /*1be0*/  IADD3 R83, R83, -0x1, RZ ;  /* 0xffffffff53537810 */ /* 0x000fe20007ffe0ff */
[----:B------:R-:W-:Y:S01]  /*1bf0*/  IMAD R14, R66, 0x38, R43 ;  /* 0x00000038420e7824 */ /* 0x000fe200078e022b */
[----:B------:R-:W-:Y:S01]  /*1c00*/  IADD3 R66, R37, R66, RZ ;  /* 0x0000004225427210 */ /* 0x000fe20007ffe0ff */
[C---:B------:R-:W-:Y:S01]  /*1c10*/  IMAD R30, R46.reuse, 0x310, R35 ;  /* 0x000003102e1e7824 */ /* 0x040fe200078e0223 */
[----:B------:R-:W-:Y:S01]  /*1c20*/  ISETP.GT.U32.AND P4, PT, R63, 0x37, PT ;  /* 0x000000373f00780c */ /* 0x000fe20003f84070 */
[----:B------:R-:W-:Y:S01]  /*1c30*/  IMAD R75, R46, 0x310, R75 ;  /* 0x000003102e4b7824 */ /* 0x000fe200078e024b */
[----:B------:R-:W-:Y:S01]  /*1c40*/  IADD3 R84, R84, -0x1, RZ ;  /* 0xffffffff54547810 */ /* 0x000fe20007ffe0ff */
[C---:B------:R-:W-:Y:S01]  /*1c50*/  IMAD R15, R48.reuse, 0x38, R15 ;  /* 0x00000038300f7824 */ /* 0x040fe200078e020f */
[----:B------:R-:W-:Y:S01]  /*1c60*/  IADD3 R48, R48, R37, RZ ;  /* 0x0000002530307210 */ /* 0x000fe20007ffe0ff */
[----:B------:R-:W-:Y:S01]  /*1c70*/  IMAD R21, R24, 0xc40, R72 ;  /* 0x00000c4018157824 */ /* 0x000fe200078e0248 */
[----:B------:R-:W-:Y:S01]  /*1c80*/  ISETP.GT.U32.AND P3, PT, R79, 0x37, PT ;  /* 0x000000374f00780c */ /* 0x000fe20003f64070 */
[----:B------:R-:W-:Y:S01]  /*1c90*/  IMAD R25, R25, 0xc40, R76 ;  /* 0x00000c4019197824 */ /* 0x000fe200078e024c */
[----:B------:R-:W-:Y:S01]  /*1ca0*/  ISETP.GT.U32.AND P2, PT, R78, 0x37, PT ;  /* 0x000000374e00780c */ /* 0x000fe20003f44070 */
[----:B------:R-:W-:Y:S01]  /*1cb0*/  IMAD R27, R27, 0xc40, R80 ;  /* 0x00000c401b1b7824 */ /* 0x000fe200078e0250 */
[----:B------:R-:W-:Y:S01]  /*1cc0*/  P2R R77, PR, RZ, 0x1 ;  /* 0x00000001ff4d7803 */ /* 0x000fe20000000000 */
[----:B------:R-:W-:Y:S01]  /*1cd0*/  IMAD R16, R50, 0x38, R81 ;  /* 0x0000003832107824 */ /* 0x000fe200078e0251 */
[C---:B------:R-:W-:Y:S01]  /*1ce0*/  IADD3 R50, R37.reuse, R50, RZ ;  /* 0x0000003225327210 */ /* 0x040fe20007ffe0ff */
[----:B------:R-:W-:Y:S01]  /*1cf0*/  IMAD R17, R64, 0x38, R17 ;  /* 0x0000003840117824 */ /* 0x000fe200078e0211 */
[C---:B------:R-:W-:Y:S01]  /*1d00*/  IADD3 R64, R37.reuse, R64, RZ ;  /* 0x0000004025407210 */ /* 0x040fe20007ffe0ff */
[----:B------:R-:W-:Y:S01]  /*1d10*/  IMAD R35, R46, 0x310, R19 ;  /* 0x000003102e237824 */ /* 0x000fe200078e0213 */
[----:B------:R-:W-:Y:S01]  /*1d20*/  IADD3 R37, R37, R18, RZ ;  /* 0x0000001225257210 */ /* 0x000fe20007ffe0ff */
[----:B------:R-:W-:Y:S01]  /*1d30*/  IMAD R19, R45, 0x38, R30 ;  /* 0x000000382d137824 */ /* 0x000fe200078e021e */
[----:B------:R-:W-:Y:S01]  /*1d40*/  ISETP.GT.U32.AND P1, PT, R83, 0x37, PT ;  /* 0x000000375300780c */ /* 0x000fe20003f24070 */
[----:B------:R-:W-:Y:S01]  /*1d50*/  IMAD.HI R40, R41, -0x77777777, R40 ;  /* 0x8888888929287827 */ /* 0x000fe200078e0228 */
[----:B------:R-:W-:Y:S01]  /*1d60*/  ISETP.GT.U32.OR P6, PT, R66, 0x37, P5 ;  /* 0x000000374200780c */ /* 0x000fe20002fc4470 */
[----:B------:R-:W-:Y:S01]  /*1d70*/  HFMA2.MMA R63, -RZ, RZ, 0, 0 ;  /* 0x00000000ff3f7435 */ /* 0x000fe200000001ff */
[----:B------:R-:W-:Y:S01]  /*1d80*/  ISETP.GT.U32.AND P0, PT, R84, 0x37, PT ;  /* 0x000000375400780c */ /* 0x000fe20003f04070 */
[----:B------:R-:W-:Y:S01]  /*1d90*/  IMAD R18, R18, 0x38, R75 ;  /* 0x0000003812127824 */ /* 0x000fe200078e024b */
[----:B------:R-:W-:Y:S01]  /*1da0*/  ISETP.GT.U32.OR P5, PT, R48, 0x37, P4 ;  /* 0x000000373000780c */ /* 0x000fe200027a4470 */
[C---:B------:R-:W-:Y:S01]  /*1db0*/  IMAD R45, R46.reuse, 0xe, R45 ;  /* 0x0000000e2e2d7824 */ /* 0x040fe200078e022d */
[----:B------:R-:W-:Y:S01]  /*1dc0*/  SHF.R.U32.HI R2, RZ, 0x1f, R106 ;  /* 0x0000001fff027819 */ /* 0x000fe2000001166a */
[----:B------:R-:W-:Y:S01]  /*1dd0*/  IMAD R75, R46, 0x310, R47 ;  /* 0x000003102e4b7824 */ /* 0x000fe200078e022f */
[----:B------:R-:W-:Y:S01]  /*1de0*/  ISETP.GT.U32.OR P4, PT, R50, 0x37, P3 ;  /* 0x000000373200780c */ /* 0x000fe20001f84470 */
[----:B------:R-:W-:Y:S01]  /*1df0*/  IMAD R76, R46, 0x310, R28 ;  /* 0x000003102e4c7824 */ /* 0x000fe200078e021c */
[----:B------:R-:W-:Y:S01]  /*1e00*/  IADD3 R28, R28, -0x1, RZ ;  /* 0xffffffff1c1c7810 */ /* 0x000fe20007ffe0ff */
[C---:B------:R-:W-:Y:S01]  /*1e10*/  IMAD R20, R46.reuse, 0x310, R85 ;  /* 0x000003102e147824 */ /* 0x040fe200078e0255 */
[----:B------:R-:W-:Y:S01]  /*1e20*/  SHF.R.U32.HI R33, RZ, 0x1f, R32 ;  /* 0x0000001fff217819 */ /* 0x000fe20000011620 */
[----:B------:R-:W-:Y:S01]  /*1e30*/  IMAD R22, R46, 0x310, R71 ;  /* 0x000003102e167824 */ /* 0x000fe200078e0247 */
[----:B------:R-:W-:Y:S01]  /*1e40*/  ISETP.GT.U32.OR P3, PT, R64, 0x37, P2 ;  /* 0x000000374000780c */ /* 0x000fe20001764470 */
[C---:B------:R-:W-:Y:S01]  /*1e50*/  IMAD R26, R46.reuse, 0x310, R21 ;  /* 0x000003102e1a7824 */ /* 0x040fe200078e0215 */
[----:B------:R-:W-:Y:S01]  /*1e60*/  ISETP.GT.U32.OR P2, PT, R37, 0x37, P1 ;  /* 0x000000372500780c */ /* 0x000fe20000f44470 */
[C---:B------:R-:W-:Y:S01]  /*1e70*/  IMAD R43, R46.reuse, 0x310, R25 ;  /* 0x000003102e2b7824 */ /* 0x040fe200078e0219 */
[----:B------:R-:W-:Y:S01]  /*1e80*/  SHF.R.U32.HI R39, RZ, 0x1f, R36 ;  /* 0x0000001fff277819 */ /* 0x000fe20000011624 */
[C---:B------:R-:W-:Y:S01]  /*1e90*/  IMAD R23, R46.reuse, 0x310, R23 ;  /* 0x000003102e177824 */ /* 0x040fe200078e0217 */
[----:B------:R-:W-:Y:S01]  /*1ea0*/  SHF.R.U32.HI R41, RZ, 0x1f, R40 ;  /* 0x0000001fff297819 */ /* 0x000fe20000011628 */
[C---:B------:R-:W-:Y:S01]  /*1eb0*/  IMAD R24, R46.reuse, 0x310, R27 ;  /* 0x000003102e187824 */ /* 0x040fe200078e021b */
[----:B------:R-:W-:Y:S01]  /*1ec0*/  ISETP.GT.OR P1, PT, R45, 0x38, P0 ;  /* 0x000000382d00780c */ /* 0x000fe20000724670 */
[----:B------:R-:W-:Y:S01]  /*1ed0*/  IMAD R46, R46, 0xe, R31 ;  /* 0x0000000e2e2e7824 */ /* 0x000fe200078e021f */
[----:B------:R-:W-:Y:S01]  /*1ee0*/  LEA.HI.SX32 R2, R106, R2, 0x1b ;  /* 0x000000026a027211 */ /* 0x000fe200078fdaff */
[----:B------:R-:W-:Y:S01]  /*1ef0*/  IMAD R94, R94, -0x48, R91 ;  /* 0xffffffb85e5e7824 */ /* 0x000fe200078e025b */
[----:B------:R-:W-:Y:S01]  /*1f00*/  SHF.R.U32.HI R49, RZ, 0x1f, R44 ;  /* 0x0000001fff317819 */ /* 0x000fe2000001162c */
[----:B------:R-:W-:Y:S01]  /*1f10*/  IMAD R92, R92, -0x48, R88 ;  /* 0xffffffb85c5c7824 */ /* 0x000fe200078e0258 */
[----:B------:R-:W-:Y:S01]  /*1f20*/  ISETP.GT.U32.AND P0, PT, R28, 0x37, PT ;  /* 0x000000371c00780c */ /* 0x000fe20003f04070 */
[----:B------:R-:W-:Y:S01]  /*1f30*/  IMAD R87, R96, 0x4800, R87 ;  /* 0x0000480060577824 */ /* 0x000fe200078e0257 */
[----:B------:R-:W-:Y:S01]  /*1f40*/  LEA.HI.SX32 R33, R32, R33, 0x1d ;  /* 0x0000002120217211 */ /* 0x000fe200078feaff */
[----:B------:R-:W-:Y:S01]  /*1f50*/  IMAD R94, R96, 0x4800, R94 ;  /* 0x00004800605e7824 */ /* 0x000fe200078e025e */
[----:B------:R-:W-:Y:S01]  /*1f60*/  IADD3 R30, R46, -0x1, RZ ;  /* 0xffffffff2e1e7810 */ /* 0x000fe20007ffe0ff */
[----:B------:R-:W-:Y:S01]  /*1f70*/  IMAD R76, R31, 0x38, R76 ;  /* 0x000000381f4c7824 */ /* 0x000fe200078e024c */
[----:B------:R-:W-:Y:S01]  /*1f80*/  LEA.HI.SX32 R39, R36, R39, 0x1d ;  /* 0x0000002724277211 */ /* 0x000fe200078feaff */
[----:B------:R-:W-:Y:S01]  /*1f90*/  IMAD R73, R2, -0x38, R0 ;  /* 0xffffffc802497824 */ /* 0x000fe200078e0200 */
[----:B------:R-:W-:Y:S01]  /*1fa0*/  LEA.HI.SX32 R41, R40, R41, 0x1d ;  /* 0x0000002928297211 */ /* 0x000fe200078feaff */
[C---:B------:R-:W-:Y:S01]  /*1fb0*/  IMAD R90, R96.reuse, 0x4800, R90 ;  /* 0x00004800605a7824 */ /* 0x040fe200078e025a */
[----:B------:R-:W-:Y:S01]  /*1fc0*/  P2R R85, PR, RZ, 0x2 ;  /* 0x00000002ff557803 */ /* 0x000fe20000000000 */
[----:B------:R-:W-:Y:S01]  /*1fd0*/  IMAD R92, R96, 0x4800, R92 ;  /* 0x00004800605c7824 */ /* 0x000fe200078e025c */
[----:B------:R-:W-:Y:S01]  /*1fe0*/  LEA.HI.SX32 R49, R44, R49, 0x1d ;  /* 0x000000312c317211 */ /* 0x000fe200078feaff */
[----:B------:R-:W-:Y:S01]  /*1ff0*/  IMAD R93, R96, 0x4800, R93 ;  /* 0x00004800605d7824 */ /* 0x000fe200078e025d */
[----:B------:R-:W-:Y:S01]  /*2000*/  ISETP.GT.OR P1, PT, R46, 0x38, P0 ;  /* 0x000000382e00780c */ /* 0x000fe20000724670 */
[----:B------:R-:W-:Y:S01]  /*2010*/  IMAD R21, R33, 0x38, R22 ;  /* 0x0000003821157824 */ /* 0x000fe200078e0216 */
[----:B------:R-:W-:Y:S01]  /*2020*/  ISETP.GT.U32.OR P0, PT, R30, 0x37, P0 ;  /* 0x000000371e00780c */ /* 0x000fe20000704470 */
[----:B------:R-:W-:Y:S01]  /*2030*/  IMAD R7, R7, 0x240, R87 ;  /* 0x0000024007077824 */ /* 0x000fe200078e0257 */
[----:B------:R-:W-:Y:S01]  /*2040*/  IADD3 R29, R29, -0x1, RZ ;  /* 0xffffffff1d1d7810 */ /* 0x000fe20007ffe0ff */
        /* <DEDUP_REMOVED lines=10> */
[----:B------:R-:W-:Y:S01]  /*20f0*/  HFMA2.MMA R28, -RZ, RZ, 0, 0 ;  /* 0x00000000ff1c7435 */ /* 0x000fe200000001ff */
[----:B------:R-:W-:Y:S01]  /*2100*/  IMAD R20, R31, 0x38, R20 ;  /* 0x000000381f147824 */ /* 0x000fe200078e0214 */
[----:B------:R-:W-:Y:S01]  /*2110*/  HFMA2.MMA R106, -RZ, RZ, 0, 0 ;  /* 0x00000000ff6a7435 */ /* 0x000fe200000001ff */
[----:B------:R-:W-:Y:S01]  /*2120*/  IMAD R24, R38, 0x38, R35 ;  /* 0x0000003826187824 */ /* 0x000fe200078e0223 */
[----:B------:R-:W-:Y:S01]  /*2130*/  HFMA2.MMA R50, -RZ, RZ, 0, 0 ;  /* 0x00000000ff327435 */ /* 0x000fe200000001ff */
[----:B------:R-:W-:Y:S01]  /*2140*/  IMAD R26, R42, 0x38, R43 ;  /* 0x000000382a1a7824 */ /* 0x000fe200078e022b */
[----:B------:R-:W-:Y:S01]  /*2150*/  HFMA2.MMA R30, -RZ, RZ, 0, 0 ;  /* 0x00000000ff1e7435 */ /* 0x000fe200000001ff */
[----:B------:R-:W-:Y:S01]  /*2160*/  IMAD R27, R49, 0x38, R56 ;  /* 0x00000038311b7824 */ /* 0x000fe200078e0238 */
[----:B------:R-:W-:Y:S01]  /*2170*/  HFMA2.MMA R32, -RZ, RZ, 0, 0 ;  /* 0x00000000ff207435 */ /* 0x000fe200000001ff */
[----:B------:R-:W-:Y:S01]  /*2180*/  P2R R81, PR, RZ, 0x20 ;  /* 0x00000020ff517803 */ /* 0x000fe20000000000 */
[----:B------:R-:W-:Y:S01]  /*2190*/  HFMA2.MMA R87, -RZ, RZ, 0, 0 ;  /* 0x00000000ff577435 */ /* 0x000fe200000001ff */
[----:B------:R-:W-:Y:S01]  /*21a0*/  P2R R84, PR, RZ, 0x10 ;  /* 0x00000010ff547803 */ /* 0x000fe20000000000 */
[----:B------:R-:W-:Y:S01]  /*21b0*/  HFMA2.MMA R36, -RZ, RZ, 0, 0 ;  /* 0x00000000ff247435 */ /* 0x000fe200000001ff */
[----:B------:R-:W-:Y:S01]  /*21c0*/  P2R R78, PR, RZ, 0x8 ;  /* 0x00000008ff4e7803 */ /* 0x000fe20000000000 */
[----:B------:R-:W-:Y:S01]  /*21d0*/  HFMA2.MMA R94, -RZ, RZ, 0, 0 ;  /* 0x00000000ff5e7435 */ /* 0x000fe200000001ff */
[----:B------:R-:W-:Y:S01]  /*21e0*/  P2R R82, PR, RZ, 0x4 ;  /* 0x00000004ff527803 */ /* 0x000fe20000000000 */
[----:B------:R-:W-:Y:S01]  /*21f0*/  IMAD R8, R8, 0x240, R90 ;  /* 0x0000024008087824 */ /* 0x000fe200078e025a */
[----:B------:R-:W-:Y:S01]  /*2200*/  P2R R86, PR, RZ, 0x2 ;  /* 0x00000002ff567803 */ /* 0x000fe20000000000 */
[----:B------:R-:W-:Y:S01]  /*2210*/  IMAD R9, R9, 0x240, R92 ;  /* 0x0000024009097824 */ /* 0x000fe200078e025c */
[----:B------:R-:W-:Y:S01]  /*2220*/  P2R R79, PR, RZ, 0x1 ;  /* 0x00000001ff4f7803 */ /* 0x000fe20000000000 */
[----:B------:R-:W-:Y:S01]  /*2230*/  IMAD R10, R10, 0x240, R93 ;  /* 0x000002400a0a7824 */ /* 0x000fe200078e025d */
[----:B------:R-:W-:Y:S01]  /*2240*/  P2R R83, PR, RZ, 0x40 ;  /* 0x00000040ff537803 */ /* 0x000fe20000000000 */
[----:B------:R-:W-:Y:S01]  /*2250*/  CS2R R38, SRZ ;  /* 0x0000000000267805 */ /* 0x000fe2000001ff00 */
[----:B------:R-:W-:Y:S01]  /*2260*/  MOV R104, RZ ;  /* 0x000000ff00687202 */ /* 0x000fe20000000f00 */
        /* <DEDUP_REMOVED lines=11> */
[----:B------:R-:W-:Y:S01]  /*2320*/  CS2R R66, SRZ ;  /* 0x0000000000427805 */ /* 0x000fe2000001ff00 */
[----:B------:R-:W-:Y:S01]  /*2330*/  CS2R R68, SRZ ;  /* 0x0000000000447805 */ /* 0x000fe2000001ff00 */
[----:B------:R-:W-:Y:S01]  /*2340*/  CS2R R70, SRZ ;  /* 0x0000000000467805 */ /* 0x000fe2000001ff00 */
[----:B------:R-:W-:Y:S01]  /*2350*/  MOV R59, RZ ;  /* 0x000000ff003b7202 */ /* 0x000fe20000000f00 */
[----:B------:R-:W-:Y:S01]  /*2360*/  CS2R R60, SRZ ;  /* 0x00000000003c7805 */ /* 0x000fe2000001ff00 */
[----:B------:R-:W-:Y:S01]  /*2370*/  MOV R31, RZ ;  /* 0x000000ff001f7202 */ /* 0x000fe20000000f00 */
[----:B------:R-:W-:Y:S01]  /*2380*/  CS2R R40, SRZ ;  /* 0x0000000000287805 */ /* 0x000fe2000001ff00 */
[----:B------:R-:W-:Y:S01]  /*2390*/  MOV R33, RZ ;  /* 0x000000ff00217202 */ /* 0x000fe20000000f00 */
[----:B------:R-:W-:Y:S01]  /*23a0*/  CS2R R44, SRZ ;  /* 0x00000000002c7805 */ /* 0x000fe2000001ff00 */
[----:B------:R-:W-:-:S02]  /*23b0*/  MOV R43, RZ ;  /* 0x000000ff002b7202 */ /* 0x000fc40000000f00 */
[----:B------:R-:W-:Y:S02]  /*23c0*/  MOV R37, RZ ;  /* 0x000000ff00257202 */ /* 0x000fe40000000f00 */
[----:B------:R-:W-:Y:S02]  /*23d0*/  MOV R72, RZ ;  /* 0x000000ff00487202 */ /* 0x000fe40000000f00 */
[----:B------:R-:W-:Y:S02]  /*23e0*/  MOV R42, RZ ;  /* 0x000000ff002a7202 */ /* 0x000fe40000000f00 */
[----:B------:R-:W-:Y:S02]  /*23f0*/  SHF.R.S32.HI R73, RZ, 0x2, R73 ;  /* 0x00000002ff497819 */ /* 0x000fe40000011449 */
[----:B------:R-:W-:Y:S02]  /*2400*/  IADD3 R74, R74, -0x1, RZ ;  /* 0xffffffff4a4a7810 */ /* 0x000fe40007ffe0ff */
[----:B------:R-:W-:-:S02]  /*2410*/  IADD3 R75, R75, -0x39, RZ ;  /* 0xffffffc74b4b7810 */ /* 0x000fc40007ffe0ff */
[----:B------:R-:W-:Y:S02]  /*2420*/  IADD3 R76, R76, 0x5587, RZ ;  /* 0x000055874c4c7810 */ /* 0x000fe40007ffe0ff */
[----:B------:R-:W-:Y:S02]  /*2430*/  ISETP.GT.U32.AND P0, PT, R29, 0x37, PT ;  /* 0x000000371d00780c */ /* 0x000fe40003f04070 */
[----:B------:R-:W-:Y:S02]  /*2440*/  ISETP.GT.U32.AND P1, PT, R34, 0x37, PT ;  /* 0x000000372200780c */ /* 0x000fe40003f24070 */
[----:B------:R-:W-:Y:S02]  /*2450*/  ISETP.GT.U32.AND P2, PT, R55, 0x37, PT ;  /* 0x000000373700780c */ /* 0x000fe40003f44070 */
[----:B------:R-:W-:Y:S02]  /*2460*/  ISETP.GT.U32.AND P3, PT, R57, 0x37, PT ;  /* 0x000000373900780c */ /* 0x000fe40003f64070 */
[----:B------:R-:W-:-:S02]  /*2470*/  ISETP.GT.U32.AND P4, PT, R58, 0x37, PT ;  /* 0x000000373a00780c */ /* 0x000fc40003f84070 */
[----:B------:R-:W-:-:S04]  /*2480*/  ISETP.GT.U32.AND P5, PT, R62, 0x37, PT ;  /* 0x000000373e00780c */ /* 0x000fc80003fa4070 */
.L_x_7:
[----:B------:R-:W-:Y:S02]  /*2490*/  P2R R124, PR, RZ, 0x20 ;  /* 0x00000020ff7c7803 */ /* 0x000fe40000000000 */
[----:B------:R-:W-:Y:S01]  /*24a0*/  ISETP.GT.U32.AND P6, PT, R74, 0x37, PT ;  /* 0x000000374a00780c */ /* 0x000fe20003fc4070 */
[C---:B------:R-:W-:Y:S01]  /*24b0*/  @!P0 IMAD R119, R28.reuse, 0x6200, R21 ;  /* 0x000062001c778824 */ /* 0x040fe200078e0215 */
[----:B------:R-:W-:Y:S02]  /*24c0*/  ISETP.NE.AND P5, PT, R79, RZ, PT ;  /* 0x000000ff4f00720c */ /* 0x000fe40003fa5270 */
[----:B------:R-:W-:Y:S02]  /*24d0*/  MOV R80, 0x4 ;  /* 0x0000000400507802 */ /* 0x000fe40000000f00 */
[----:B------:R-:W-:Y:S02]  /*24e0*/  MOV R111, RZ ;  /* 0x000000ff006f7202 */ /* 0x000fe40000000f00 */
[----:B------:R-:W-:Y:S01]  /*24f0*/  MOV R29, RZ ;  /* 0x000000ff001d7202 */ /* 0x000fe20000000f00 */
[-C--:B------:R-:W-:Y:S01]  /*2500*/  @!P0 IMAD.WIDE R118, R119, R80.reuse, c[0x0][0x160] ;  /* 0x0000580077768625 */ /* 0x080fe200078e0250 */
[----:B------:R-:W-:Y:S01]  /*2510*/  MOV R107, RZ ;  /* 0x000000ff006b7202 */ /* 0x000fe20000000f00 */
[----:B------:R-:W-:Y:S06]  /*2520*/  BAR.SYNC 0x0 ;  /* 0x0000000000007b1d */ /* 0x000fec0000000000 */
[C---:B------:R-:W-:Y:S01]  /*2530*/  @!P6 IMAD R93, R28.reuse, 0x6200, R13 ;  /* 0x000062001c5de824 */ /* 0x040fe200078e020d */
[----:B------:R-:W-:Y:S01]  /*2540*/  MOV R109, RZ ;  /* 0x000000ff006d7202 */ /* 0x000fe20000000f00 */
[C---:B------:R-:W-:Y:S01]  /*2550*/  @!P6 IMAD R91, R28.reuse, 0x6200, R27 ;  /* 0x000062001c5be824 */ /* 0x040fe200078e021b */
[----:B------:R0:W2:Y:S01]  /*2560*/  @!P0 LDG.E.CONSTANT R107, [R118.64] ;  /* 0x00000004766b8981 */ /* 0x0000a2000c1e9900 */
[----:B------:R-:W-:Y:S01]  /*2570*/  @!P5 IMAD R121, R28, 0x6200, R20 ;  /* 0x000062001c79d824 */ /* 0x000fe200078e0214 */
[----:B------:R-:W-:Y:S01]  /*2580*/  P2R R122, PR, RZ, 0x1 ;  /* 0x00000001ff7a7803 */ /* 0x000fe20000000000 */
[----:B------:R-:W-:Y:S01]  /*2590*/  @!P6 IMAD.WIDE R92, R93, R80, c[0x0][0x160] ;  /* 0x000058005d5ce625 */ /* 0x000fe200078e0250 */
[----:B------:R-:W-:-:S02]  /*25a0*/  ISETP.NE.AND P0, PT, R83, RZ, PT ;  /* 0x000000ff5300720c */ /* 0x000fc40003f05270 */
[----:B------:R-:W-:Y:S01]  /*25b0*/  P2R R34, PR, RZ, 0x8 ;  /* 0x00000008ff227803 */ /* 0x000fe20000000000 */
[-C--:B------:R-:W-:Y:S01]  /*25c0*/  @!P6 IMAD.WIDE R90, R91, R80.reuse, c[0x0][0x160] ;  /* 0x000058005b5ae625 */ /* 0x080fe200078e0250 */
[----:B------:R-:W-:Y:S01]  /*25d0*/  ISETP.NE.AND P3, PT, R77, RZ, PT ;  /* 0x000000ff4d00720c */ /* 0x000fe20003f65270 */
[----:B------:R1:W3:Y:S01]  /*25e0*/  @!P6 LDG.E.CONSTANT R111, [R92.64] ;  /* 0x000000045c6fe981 */ /* 0x0002e2000c1e9900 */
[----:B------:R-:W-:Y:S01]  /*25f0*/  P2R R123, PR, RZ, 0x10 ;  /* 0x00000010ff7b7803 */ /* 0x000fe20000000000 */
[----:B------:R-:W-:Y:S01]  /*2600*/  @!P5 IMAD.WIDE R120, R121, R80, c[0x0][0x160] ;  /* 0x000058007978d625 */ /* 0x000fe200078e0250 */
[----:B------:R-:W-:Y:S01]  /*2610*/  P2R R125, PR, RZ, 0x1 ;  /* 0x00000001ff7d7803 */ /* 0x000fe20000000000 */
[----:B------:R4:W5:Y:S01]  /*2620*/  @!P6 LDG.E.CONSTANT R29, [R90.64] ;  /* 0x000000045a1de981 */ /* 0x000962000c1e9900 */
[----:B------:R-:W-:Y:S02]  /*2630*/  ISETP.NE.AND P4, PT, R78, RZ, PT ;  /* 0x000000ff4e00720c */ /* 0x000fe40003f85270 */
[----:B------:R-:W-:Y:S01]  /*2640*/  ISETP.NE.AND P6, PT, R81, RZ, PT ;  /* 0x000000ff5100720c */ /* 0x000fe20003fc5270 */
[----:B------:R0:W5:Y:S01]  /*2650*/  @!P5 LDG.E.CONSTANT R109, [R120.64] ;  /* 0x00000004786dd981 */ /* 0x000162000c1e9900 */
[----:B------:R-:W-:-:S02]  /*2660*/  ISETP.NE.AND P5, PT, R82, RZ, PT ;  /* 0x000000ff5200720c */ /* 0x000fc40003fa5270 */
[----:B------:R-:W-:Y:S01]  /*2670*/  ISETP.NE.AND P0, PT, R84, RZ, PT ;  /* 0x000000ff5400720c */ /* 0x000fe20003f05270 */
[C---:B------:R-:W-:Y:S02]  /*2680*/  IMAD R117, R28.reuse, 0x6200, R75 ;  /* 0x000062001c757824 */ /* 0x040fe400078e024b */
[C---:B----4-:R-:W-:Y:S01]  /*2690*/  @!P1 IMAD R91, R28.reuse, 0x6200, R22 ;  /* 0x000062001c5b9824 */ /* 0x050fe200078e0216 */
[----:B------:R-:W-:Y:S01]  /*26a0*/  MOV R115, RZ ;  /* 0x000000ff00737202 */ /* 0x000fe20000000f00 */
[-C--:B------:R-:W-:Y:S01]  /*26b0*/  IMAD.WIDE R116, R117, R80.reuse, c[0x0][0x160] ;  /* 0x0000580075747625 */ /* 0x080fe200078e0250 */
[----:B------:R-:W-:Y:S02]  /*26c0*/  MOV R113, RZ ;  /* 0x000000ff00717202 */ /* 0x000fe40000000f00 */
[----:B------:R-:W-:Y:S01]  /*26d0*/  MOV R103, RZ ;  /* 0x000000ff00677202 */ /* 0x000fe20000000f00 */
[----:B------:R-:W-:Y:S01]  /*26e0*/  @!P1 IMAD.WIDE R90, R91, R80, c[0x0][0x160] ;  /* 0x000058005b5a9625 */ /* 0x000fe200078e0250 */
[----:B------:R4:W5:Y:S03]  /*26f0*/  @!P3 LDG.E.CONSTANT R115, [R116.64] ;  /* 0x000000047473b981 */ /* 0x000966000c1e9900 */
[----:B------:R-:W-:Y:S01]  /*2700*/  @!P6 IMAD R55, R28, 0x6200, R15 ;  /* 0x000062001c37e824 */ /* 0x000fe200078e020f */
[----:B------:R4:W5:Y:S01]  /*2710*/  @!P3 LDG.E.CONSTANT R113, [R116.64+0x15700] ;  /* 0x015700047471b981 */ /* 0x000962000c1e9900 */
[----:B------:R-:W-:Y:S01]  /*2720*/  ISETP.NE.AND P3, PT, R34, RZ, PT ;  /* 0x000000ff2200720c */ /* 0x000fe20003f65270 */
[----:B0-----:R-:W-:-:S02]  /*2730*/  @!P0 IMAD R121, R28, 0x6200, R16 ;  /* 0x000062001c798824 */ /* 0x001fc400078e0210 */
[----:B------:R0:W5:Y:S01]  /*2740*/  @!P1 LDG.E.CONSTANT R103, [R90.64] ;  /* 0x000000045a679981 */ /* 0x000162000c1e9900 */
[----:B------:R-:W-:Y:S01]  /*2750*/  MOV R105, RZ ;  /* 0x000000ff00697202 */ /* 0x000fe20000000f00 */
[----:B-1----:R-:W-:Y:S01]  /*2760*/  @!P6 IMAD.WIDE R92, R55, R80, c[0x0][0x160] ;  /* 0x00005800375ce625 */ /* 0x002fe200078e0250 */
[----:B------:R-:W-:-:S03]  /*2770*/  MOV R62, RZ ;  /* 0x000000ff003e7202 */ /* 0x000fc60000000f00 */
[C---:B----4-:R-:W-:Y:S01]  /*2780*/  @!P4 IMAD R117, R28.reuse, 0x6200, R17 ;  /* 0x000062001c75c824 */ /* 0x050fe200078e0211 */
[----:B------:R-:W-:Y:S01]  /*2790*/  MOV R57, RZ ;  /* 0x000000ff00397202 */ /* 0x000fe20000000f00 */
[-C--:B------:R-:W-:Y:S01]  /*27a0*/  @!P0 IMAD.WIDE R120, R121, R80.reuse, c[0x0][0x160] ;  /* 0x0000580079788625 */ /* 0x080fe200078e0250 */
[----:B------:R-:W-:Y:S01]  /*27b0*/  MOV R34, RZ ;  /* 0x000000ff00227202 */ /* 0x000fe20000000f00 */
[----:B------:R1:W4:Y:S02]  /*27c0*/  @!P6 LDG.E.CONSTANT R105, [R92.64] ;  /* 0x000000045c69e981 */ /* 0x000324000c1e9900 */
[----:B0-----:R-:W-:Y:S02]  /*27d0*/  @!P5 IMAD R91, R28, 0x6200, R18 ;  /* 0x000062001c5bd824 */ /* 0x001fe400078e0212 */
[-C--:B------:R-:W-:Y:S01]  /*27e0*/  @!P4 IMAD.WIDE R116, R117, R80.reuse, c[0x0][0x160] ;  /* 0x000058007574c625 */ /* 0x080fe200078e0250 */
[----:B------:R0:W4:Y:S03]  /*27f0*/  @!P0 LDG.E.CONSTANT R62, [R120.64] ;  /* 0x00000004783e8981 */ /* 0x000126000c1e9900 */
[----:B------:R-:W-:Y:S01]  /*2800*/  @!P5 IMAD.WIDE R90, R91, R80, c[0x0][0x160] ;  /* 0x000058005b5ad625 */ /* 0x000fe200078e0250 */
[----:B------:R0:W4:Y:S01]  /*2810*/  @!P4 LDG.E.CONSTANT R57, [R116.64] ;  /* 0x000000047439c981 */ /* 0x000122000c1e9900 */
[----:B------:R-:W-:-:S02]  /*2820*/  ISETP.NE.AND P6, PT, R85, RZ, PT ;  /* 0x000000ff5500720c */ /* 0x000fc40003fc5270 */
[----:B------:R-:W-:Y:S01]  /*2830*/  ISETP.NE.AND P0, PT, R125, RZ, PT ;  /* 0x000000ff7d00720c */ /* 0x000fe20003f05270 */
[----:B------:R0:W4:Y:S01]  /*2840*/  @!P5 LDG.E.CONSTANT R34, [R90.64] ;  /* 0x000000045a22d981 */ /* 0x000122000c1e9900 */
[----:B------:R-:W-:Y:S02]  /*2850*/  ISETP.NE.AND P4, PT, R123, RZ, PT ;  /* 0x000000ff7b00720c */ /* 0x000fe40003f85270 */
[----:B------:R-:W-:Y:S01]  /*2860*/  ISETP.NE.AND P5, PT, R124, RZ, PT ;  /* 0x000000ff7c00720c */ /* 0x000fe20003fa5270 */
[C---:B------:R-:W-:Y:S02]  /*2870*/  @!P2 IMAD R119, R28.reuse, 0x6200, R23 ;  /* 0x000062001c77a824 */ /* 0x040fe400078e0217 */
[----:B-1----:R-:W-:Y:S01]  /*2880*/  @!P3 IMAD R93, R28, 0x6200, R24 ;  /* 0x000062001c5db824 */ /* 0x002fe200078e0218 */
[----:B------:R-:W-:Y:S01]  /*2890*/  MOV R58, RZ ;  /* 0x000000ff003a7202 */ /* 0x000fe20000000f00 */
[----:B------:R-:W-:Y:S01]  /*28a0*/  @!P2 IMAD.WIDE R118, R119, R80, c[0x0][0x160] ;  /* 0x000058007776a625 */ /* 0x000fe200078e0250 */
[----:B------:R-:W-:-:S03]  /*28b0*/  MOV R55, RZ ;  /* 0x000000ff00377202 */ /* 0x000fc60000000f00 */
[----:B------:R-:W-:Y:S01]  /*28c0*/  @!P3 IMAD.WIDE R92, R93, R80, c[0x0][0x160] ;  /* 0x000058005d5cb625 */ /* 0x000fe200078e0250 */
[----:B------:R1:W4:Y:S03]  /*28d0*/  @!P2 LDG.E.CONSTANT R58, [R118.64] ;  /* 0x00000004763aa981 */ /* 0x000326000c1e9900 */
[C---:B0-----:R-:W-:Y:S01]  /*28e0*/  @!P0 IMAD R117, R28.reuse, 0x6200, R14 ;  /* 0x000062001c758824 */ /* 0x041fe200078e020e */
[----:B------:R0:W4:Y:S01]  /*28f0*/  @!P3 LDG.E.CONSTANT R55, [R92.64] ;  /* 0x000000045c37b981 */ /* 0x000122000c1e9900 */
[C---:B------:R-:W-:Y:S01]  /*2900*/  @!P6 IMAD R120, R28.reuse, 0x6200, R19 ;  /* 0x000062001c78e824 */ /* 0x040fe200078e0213 */
[----:B------:R-:W-:Y:S01]  /*2910*/  MOV R123, RZ ;  /* 0x000000ff007b7202 */ /* 0x000fe20000000f00 */
[----:B------:R-:W-:Y:S01]  /*2920*/  CS2R R124, SRZ ;  /* 0x00000000007c7805 */ /* 0x000fe2000001ff00 */
[C---:B-1----:R-:W-:Y:S01]  /*2930*/  @!P4 IMAD R119, R28.reuse, 0x6200, R25 ;  /* 0x000062001c77c824 */ /* 0x042fe200078e0219 */
[----:B------:R-:W-:Y:S01]  /*2940*/  MOV R121, RZ ;  /* 0x000000ff00797202 */ /* 0x000fe20000000f00 */
[----:B0-----:R-:W-:-:S02]  /*2950*/  @!P5 IMAD R93, R28, 0x6200, R26 ;  /* 0x000062001c5dd824 */ /* 0x001fc400078e021a */
[----:B------:R-:W-:-:S04]  /*2960*/  @!P4 IMAD.WIDE R118, R119, R80, c[0x0][0x160] ;  /* 0x000058007776c625 */ /* 0x000fc800078e0250 */
[-C--:B------:R-:W-:Y:S01]  /*2970*/  @!P0 IMAD.WIDE R116, R117, R80.reuse, c[0x0][0x160] ;  /* 0x0000580075748625 */ /* 0x080fe200078e0250 */
[----:B------:R-:W4:Y:S03]  /*2980*/  @!P4 LDG.E.CONSTANT R123, [R118.64] ;  /* 0x00000004767bc981 */ /* 0x000f26000c1e9900 */
[-C--:B------:R-:W-:Y:S01]  /*2990*/  @!P5 IMAD.WIDE R92, R93, R80.reuse, c[0x0][0x160] ;  /* 0x000058005d5cd625 */ /* 0x080fe200078e0250 */
[----:B------:R-:W4:Y:S03]  /*29a0*/  @!P0 LDG.E.CONSTANT R125, [R116.64] ;  /* 0x00000004747d8981 */ /* 0x000f26000c1e9900 */
[----:B------:R-:W-:Y:S01]  /*29b0*/  @!P6 IMAD.WIDE R90, R120, R80, c[0x0][0x160] ;  /* 0x00005800785ae625 */ /* 0x000fe200078e0250 */
[----:B------:R-:W4:Y:S04]  /*29c0*/  @!P5 LDG.E.CONSTANT R124, [R92.64] ;  /* 0x000000045c7cd981 */ /* 0x000f28000c1e9900 */
[----:B------:R-:W4:Y:S01]  /*29d0*/  @!P6 LDG.E.CONSTANT R121, [R90.64] ;  /* 0x000000045a79e981 */ /* 0x000f22000c1e9900 */
[----:B------:R-:W-:Y:S01]  /*29e0*/  ISETP.GT.AND P6, PT, R0, 0x1f, PT ;  /* 0x0000001f0000780c */ /* 0x000fe20003fc4270 */
[----:B------:R-:W-:Y:S01]  /*29f0*/  BSSY B0, `(.L_x_0) ;  /* 0x000001d000007945 */ /* 0x000fe20003800000 */
[----:B------:R-:W-:Y:S01]  /*2a00*/  ISETP.NE.AND P0, PT, R122, RZ, PT ;  /* 0x000000ff7a00720c */ /* 0x000fe20003f05270 */
[----:B--2---:R0:W-:Y:S04]  /*2a10*/  STS [R0.X4+0xa80], R107 ;  /* 0x000a806b00007388 */ /* 0x0041e80000004800 */
[----:B---3--:R0:W-:Y:S04]  /*2a20*/  STS [R0.X4+0x380], R111 ;  /* 0x0003806f00007388 */ /* 0x0081e80000004800 */
[----:B-----5:R0:W-:Y:S04]  /*2a30*/  STS [R0.X4+0x3800], R29 ;  /* 0x0038001d00007388 */ /* 0x0201e80000004800 */
[----:B------:R0:W-:Y:S04]  /*2a40*/  STS [R0.X4+0x700], R109 ;  /* 0x0007006d00007388 */ /* 0x0001e80000004800 */
[----:B------:R0:W-:Y:S04]  /*2a50*/  STS [R0.X4], R115 ;  /* 0x0000007300007388 */ /* 0x0001e80000004800 */
[----:B------:R0:W-:Y:S04]  /*2a60*/  STS [R0.X4+0x3480], R113 ;  /* 0x0034807100007388 */ /* 0x0001e80000004800 */
[----:B------:R0:W-:Y:S04]  /*2a70*/  STS [R0.X4+0x1180], R103 ;  /* 0x0011806700007388 */ /* 0x0001e80000004800 */
[----:B----4-:R0:W-:Y:S04]  /*2a80*/  STS [R0.X4+0xe00], R105 ;  /* 0x000e006900007388 */ /* 0x0101e80000004800 */
[----:B------:R0:W-:Y:S04]  /*2a90*/  STS [R0.X4+0x1500], R62 ;  /* 0x0015003e00007388 */ /* 0x0001e80000004800 */
[----:B------:R0:W-:Y:S04]  /*2aa0*/  STS [R0.X4+0x1c00], R57 ;  /* 0x001c003900007388 */ /* 0x0001e80000004800 */
[----:B------:R0:W-:Y:S04]  /*2ab0*/  STS [R0.X4+0x2300], R34 ;  /* 0x0023002200007388 */ /* 0x0001e80000004800 */
[----:B------:R0:W-:Y:S04]  /*2ac0*/  STS [R0.X4+0x1880], R58 ;  /* 0x0018803a00007388 */ /* 0x0001e80000004800 */
[----:B------:R0:W-:Y:S04]  /*2ad0*/  STS [R0.X4+0x1f80], R55 ;  /* 0x001f803700007388 */ /* 0x0001e80000004800 */
[----:B------:R0:W-:Y:S04]  /*2ae0*/  STS [R0.X4+0x2680], R123 ;  /* 0x0026807b00007388 */ /* 0x0001e80000004800 */
[----:B------:R0:W-:Y:S04]  /*2af0*/  STS [R0.X4+0x2a00], R125 ;  /* 0x002a007d00007388 */ /* 0x0001e80000004800 */
[----:B------:R0:W-:Y:S04]  /*2b00*/  STS [R0.X4+0x2d80], R124 ;  /* 0x002d807c00007388 */ /* 0x0001e80000004800 */
[----:B------:R0:W-:Y:S01]  /*2b10*/  STS [R0.X4+0x3100], R121 ;  /* 0x0031007900007388 */ /* 0x0001e20000004800 */
[----:B------:R-:W-:Y:S05]  /*2b20*/  @P6 BRA `(.L_x_1) ;  /* 0x0000009000006947 */ /* 0x000fea0003800000 */
[----:B------:R-:W-:Y:S01]  /*2b30*/  ISETP.NE.AND P6, PT, R86, RZ, PT ;  /* 0x000000ff5600720c */ /* 0x000fe20003fc5270 */
[----:B------:R-:W-:Y:S01]  /*2b40*/  BSSY B1, `(.L_x_2) ;  /* 0x0000006000017945 */ /* 0x000fe20003800000 */
[----:B------:R-:W-:-:S11]  /*2b50*/  MOV R91, RZ ;  /* 0x000000ff005b7202 */ /* 0x000fd60000000f00 */
[----:B------:R-:W-:Y:S05]  /*2b60*/  @P6 BRA `(.L_x_3) ;  /* 0x0000003000006947 */ /* 0x000fea0003800000 */
[----:B------:R-:W-:-:S04]  /*2b70*/  IMAD R91, R28, 0x6200, R76 ;  /* 0x000062001c5b7824 */ /* 0x000fc800078e024c */
[----:B------:R-:W-:-:S06]  /*2b80*/  IMAD.WIDE R90, R91, R80, c[0x0][0x160] ;  /* 0x000058005b5a7625 */ /* 0x000fcc00078e0250 */
[----:B------:R1:W5:Y:S02]  /*2b90*/  LDG.E.CONSTANT R91, [R90.64] ;  /* 0x000000045a5b7981 */ /* 0x000364000c1e9900 */
.L_x_3:
[----:B------:R-:W-:Y:S05]  /*2ba0*/  BSYNC B1 ;  /* 0x0000000000017941 */ /* 0x000fea0003800000 */
.L_x_2:
[----:B-----5:R2:W-:Y:S02]  /*2bb0*/  STS [R0.X4+0x3b80], R91 ;  /* 0x003b805b00007388 */ /* 0x0205e40000004800 */
.L_x_1:
[----:B------:R-:W-:Y:S05]  /*2bc0*/  BSYNC B0 ;  /* 0x0000000000007941 */ /* 0x000fea0003800000 */
.L_x_0:
[----:B------:R-:W-:-:S13]  /*2bd0*/  ISETP.GT.AND P6, PT, R0, 0x3f, PT ;  /* 0x0000003f0000780c */ /* 0x000fda0003fc4270 */
[----:B--2---:R-:W-:-:S04]  /*2be0*/  @!P6 IMAD R91, R28, 0x48, R3 ;  /* 0x000000481c5be824 */ /* 0x004fc800078e0203 */
[----:B-1----:R-:W-:-:S05]  /*2bf0*/  @!P6 IMAD.WIDE R90, R91, R80, c[0x0][0x168] ;  /* 0x00005a005b5ae625 */ /* 0x002fca00078e0250 */
[----:B0-----:R0:W2:Y:S01]  /*2c00*/  @!P6 LDG.E.CONSTANT R57, [R90.64] ;  /* 0x000000045a39e981 */ /* 0x0010a2000c1e9900 */
[C---:B------:R-:W-:Y:S02]  /*2c10*/  IMAD R119, R28.reuse, 0x48, R4 ;  /* 0x000000481c777824 */ /* 0x040fe400078e0204 */
[C---:B------:R-:W-:Y:S02]  /*2c20*/  IMAD R117, R28.reuse, 0x48, R12 ;  /* 0x000000481c757824 */ /* 0x040fe400078e020c */
[C---:B------:R-:W-:Y:S02]  /*2c30*/  IMAD R93, R28.reuse, 0x48, R5 ;  /* 0x000000481c5d7824 */ /* 0x040fe400078e0205 */
[----:B------:R-:W-:Y:S02]  /*2c40*/  IMAD R29, R28, 0x48, R6 ;  /* 0x000000481c1d7824 */ /* 0x000fe400078e0206 */
[----:B------:R-:W-:-:S04]  /*2c50*/  IMAD.WIDE R118, R119, R80, c[0x0][0x168] ;  /* 0x00005a0077767625 */ /* 0x000fc800078e0250 */
[-C--:B------:R-:W-:Y:S01]  /*2c60*/  IMAD.WIDE R116, R117, R80.reuse, c[0x0][0x168] ;  /* 0x00005a0075747625 */ /* 0x080fe200078e0250 */
[----:B------:R1:W3:Y:S03]  /*2c70*/  LDG.E.CONSTANT R55, [R118.64+0xfc00] ;  /* 0x00fc000476377981 */ /* 0x0002e6000c1e9900 */
[----:B------:R-:W-:-:S04]  /*2c80*/  IMAD.WIDE R92, R93, R80, c[0x0][0x168] ;  /* 0x00005a005d5c7625 */ /* 0x000fc800078e0250 */
[----:B0-----:R-:W-:Y:S01]  /*2c90*/  IMAD.WIDE R90, R29, R80, c[0x0][0x168] ;  /* 0x00005a001d5a7625 */ /* 0x001fe200078e0250 */
[----:B------:R0:W4:Y:S03]  /*2ca0*/  LDG.E.CONSTANT R103, [R92.64] ;  /* 0x000000045c677981 */ /* 0x000126000c1e9900 */
[C---:B------:R-:W-:Y:S01]  /*2cb0*/  IMAD R121, R28.reuse, 0x48, R7 ;  /* 0x000000481c797824 */ /* 0x040fe200078e0207 */
[----:B------:R1:W5:Y:S01]  /*2cc0*/  LDG.E.CONSTANT R29, [R118.64] ;  /* 0x00000004761d7981 */ /* 0x000362000c1e9900 */
[C---:B------:R-:W-:Y:S02]  /*2cd0*/  IMAD R107, R28.reuse, 0x48, R8 ;  /* 0x000000481c6b7824 */ /* 0x040fe400078e0208 */
[C---:B------:R-:W-:Y:S01]  /*2ce0*/  IMAD R109, R28.reuse, 0x48, R9 ;  /* 0x000000481c6d7824 */ /* 0x040fe200078e0209 */
[----:B------:R0:W3:Y:S01]  /*2cf0*/  LDG.E.CONSTANT R105, [R90.64] ;  /* 0x000000045a697981 */ /* 0x0000e2000c1e9900 */
[----:B------:R-:W-:-:S02]  /*2d00*/  IMAD R111, R28, 0x48, R10 ;  /* 0x000000481c6f7824 */ /* 0x000fc400078e020a */
[----:B------:R-:W-:Y:S02]  /*2d10*/  IMAD R113, R28, 0x48, R11 ;  /* 0x000000481c717824 */ /* 0x000fe400078e020b */
[----:B------:R-:W-:-:S04]  /*2d20*/  IMAD.WIDE R120, R121, R80, c[0x0][0x168] ;  /* 0x00005a0079787625 */ /* 0x000fc800078e0250 */
[-C--:B-1----:R-:W-:Y:S02]  /*2d30*/  IMAD.WIDE R118, R107, R80.reuse, c[0x0][0x168] ;  /* 0x00005a006b767625 */ /* 0x082fe400078e0250 */
[----:B------:R-:W4:Y:S02]  /*2d40*/  LDG.E.CONSTANT R121, [R120.64] ;  /* 0x0000000478797981 */ /* 0x000f24000c1e9900 */
[-C--:B0-----:R-:W-:Y:S02]  /*2d50*/  IMAD.WIDE R92, R111, R80.reuse, c[0x0][0x168] ;  /* 0x00005a006f5c7625 */ /* 0x081fe400078e0250 */
[----:B------:R-:W4:Y:S02]  /*2d60*/  LDG.E.CONSTANT R119, [R118.64] ;  /* 0x0000000476777981 */ /* 0x000f24000c1e9900 */
[-C--:B------:R-:W-:Y:S02]  /*2d70*/  IMAD.WIDE R90, R113, R80.reuse, c[0x0][0x168] ;  /* 0x00005a00715a7625 */ /* 0x080fe400078e0250 */
[----:B------:R-:W4:Y:S04]  /*2d80*/  LDG.E.CONSTANT R93, [R92.64] ;  /* 0x000000045c5d7981 */ /* 0x000f28000c1e9900 */
[----:B------:R-:W4:Y:S04]  /*2d90*/  LDG.E.CONSTANT R91, [R90.64] ;  /* 0x000000045a5b7981 */ /* 0x000f28000c1e9900 */
[----:B--2---:R0:W-:Y:S04]  /*2da0*/  @!P6 STS [R0.X4+0x5f00], R57 ;  /* 0x005f00390000e388 */ /* 0x0041e80000004800 */
[----:B0-----:R0:W2:Y:S02]  /*2db0*/  LDG.E.CONSTANT R57, [R116.64] ;  /* 0x0000000474397981 */ /* 0x0010a4000c1e9900 */
[----:B0-----:R-:W-:-:S06]  /*2dc0*/  IMAD.WIDE R116, R109, R80, c[0x0][0x168] ;  /* 0x00005a006d747625 */ /* 0x001fcc00078e0250 */
[----:B------:R-:W2:Y:S04]  /*2dd0*/  LDG.E.CONSTANT R117, [R116.64] ;  /* 0x0000000474757981 */ /* 0x000ea8000c1e9900 */
[----:B-----5:R-:W-:Y:S04]  /*2de0*/  STS [R0.X4+0x3c00], R29 ;  /* 0x003c001d00007388 */ /* 0x020fe80000004800 */
[----:B---3--:R-:W-:Y:S04]  /*2df0*/  STS [R0.X4+0x5b80], R55 ;  /* 0x005b803700007388 */ /* 0x008fe80000004800 */
[----:B----4-:R-:W-:Y:S04]  /*2e00*/  STS [R0.X4+0x4300], R103 ;  /* 0x0043006700007388 */ /* 0x010fe80000004800 */
[----:B------:R-:W-:Y:S04]  /*2e10*/  STS [R0.X4+0x4680], R105 ;  /* 0x0046806900007388 */ /* 0x000fe80000004800 */
[----:B------:R-:W-:Y:S04]  /*2e20*/  STS [R0.X4+0x4a00], R121 ;  /* 0x004a007900007388 */ /* 0x000fe80000004800 */
[----:B------:R-:W-:Y:S04]  /*2e30*/  STS [R0.X4+0x4d80], R119 ;  /* 0x004d807700007388 */ /* 0x000fe80000004800 */
[----:B------:R-:W-:Y:S04]  /*2e40*/  STS [R0.X4+0x5480], R93 ;  /* 0x0054805d00007388 */ /* 0x000fe80000004800 */
[----:B------:R-:W-:Y:S01]  /*2e50*/  STS [R0.X4+0x5800], R91 ;  /* 0x0058005b00007388 */ /* 0x000fe20000004800 */
[----:B------:R-:W-:-:S03]  /*2e60*/  HFMA2.MMA R34, -RZ, RZ, 0, 0 ;  /* 0x00000000ff227435 */ /* 0x000fc600000001ff */
[----:B--2---:R-:W-:Y:S04]  /*2e70*/  STS [R0.X4+0x3f80], R57 ;  /* 0x003f803900007388 */ /* 0x004fe80000004800 */
[----:B------:R-:W-:Y:S04]  /*2e80*/  STS [R0.X4+0x5100], R117 ;  /* 0x0051007500007388 */ /* 0x000fe80000004800 */
[----:B------:R-:W-:Y:S06]  /*2e90*/  BAR.SYNC 0x0 ;  /* 0x0000000000007b1d */ /* 0x000fec0000000000 */
.L_x_5:
[----:B------:R-:W-:Y:S02]  /*2ea0*/  LOP3.LUT R29, R0, 0x3, RZ, 0xc0, !PT ;  /* 0x00000003001d7812 */ /* 0x000fe400078ec0ff */
[----:B------:R-:W-:-:S02]  /*2eb0*/  LEA R62, R2, R34, 0x5 ;  /* 0x00000022023e7211 */ /* 0x000fc400078e28ff */
[----:B------:R-:W-:Y:S02]  /*2ec0*/  LEA R58, R29, -R29, 0x3 ;  /* 0x8000001d1d3a7211 */ /* 0x000fe400078e18ff */
[----:B------:R-:W-:-:S03]  /*2ed0*/  LEA R62, R62, R62, 0x3 ;  /* 0x0000003e3e3e7211 */ /* 0x000fc600078e18ff */
[----:B------:R-:W-:Y:S02]  /*2ee0*/  IMAD R55, R73, 0x1e, R58 ;  /* 0x0000001e49377824 */ /* 0x000fe400078e023a */
[----:B------:R-:W-:Y:S02]  /*2ef0*/  LDS R93, [R62.X4+0x4e00] ;  /* 0x004e00003e5d7984 */ /* 0x000fe40000004800 */
[C---:B------:R-:W-:Y:S01]  /*2f00*/  IMAD R55, R34.reuse, 0x1e0, R55 ;  /* 0x000001e022377824 */ /* 0x040fe200078e0237 */
[----:B------:R-:W-:Y:S01]  /*2f10*/  IADD3 R34, R34, 0x1, RZ ;  /* 0x0000000122227810 */ /* 0x000fe20007ffe0ff */
[----:B------:R-:W-:Y:S03]  /*2f20*/  LDS R92, [R62.X4+0x3d20] ;  /* 0x003d20003e5c7984 */ /* 0x000fe60000004800 */
[----:B------:R-:W-:Y:S01]  /*2f30*/  ISETP.NE.AND P6, PT, R34, 0x8, PT ;  /* 0x000000082200780c */ /* 0x000fe20003fc5270 */
[----:B------:R-:W0:Y:S04]  /*2f40*/  LDS R57, [R55.X4] ;  /* 0x0000000037397984 */ /* 0x000e280000004800 */
[----:B------:R-:W1:Y:S04]  /*2f50*/  LDS R116, [R55.X4+0x4] ;  /* 0x0000040037747984 */ /* 0x000e680000004800 */
[----:B------:R-:W2:Y:S04]  /*2f60*/  LDS R115, [R55.X4+0x8] ;  /* 0x0000080037737984 */ /* 0x000ea80000004800 */
[----:B------:R-:W3:Y:S04]  /*2f70*/  LDS R113, [R55.X4+0xc] ;  /* 0x00000c0037717984 */ /* 0x000ee80000004800 */
[----:B------:R-:W4:Y:S04]  /*2f80*/  LDS R111, [R55.X4+0x10] ;  /* 0x00001000376f7984 */ /* 0x000f280000004800 */
[----:B------:R-:W5:Y:S04]  /*2f90*/  LDS R109, [R55.X4+0x14] ;  /* 0x00001400376d7984 */ /* 0x000f680000004800 */
[----:B------:R-:W5:Y:S04]  /*2fa0*/  LDS R107, [R55.X4+0x18] ;  /* 0x00001800376b7984 */ /* 0x000f680000004800 */
[----:B------:R-:W5:Y:S04]  /*2fb0*/  LDS R118, [R62.X4+0x3c00] ;  /* 0x003c00003e767984 */ /* 0x000f680000004800 */
[----:B------:R-:W5:Y:S04]  /*2fc0*/  LDS R91, [R62.X4+0x4f20] ;  /* 0x004f20003e5b7984 */ /* 0x000f680000004800 */
[----:B------:R-:W5:Y:S01]  /*2fd0*/  LDS R90, [R62.X4+0x3e40] ;  /* 0x003e40003e5a7984 */ /* 0x000f620000004800 */
[----:B0-----:R-:W-:-:S03]  /*2fe0*/  FFMA R46, R57, R93, R46 ;  /* 0x0000005d392e7223 */ /* 0x001fc6000000002e */
[----:B------:R-:W0:Y:S01]  /*2ff0*/  LDS R58, [R62.X4+0x5040] ;  /* 0x005040003e3a7984 */ /* 0x000e220000004800 */
[----:B------:R-:W-:Y:S02]  /*3000*/  FFMA R36, R57, R92, R36 ;  /* 0x0000005c39247223 */ /* 0x000fe40000000024 */
[C---:B-1----:R-:W-:Y:S01]  /*3010*/  FFMA R45, R93.reuse, R116, R45 ;  /* 0x000000745d2d7223 */ /* 0x042fe2000000002d */
[----:B------:R-:W1:Y:S01]  /*3020*/  LDS R103, [R62.X4+0x3f60] ;  /* 0x003f60003e677984 */ /* 0x000e620000004800 */
[-C--:B------:R-:W-:Y:S02]  /*3030*/  FFMA R98, R116, R92.reuse, R98 ;  /* 0x0000005c74627223 */ /* 0x080fe40000000062 */
[----:B--2---:R-:W-:Y:S01]  /*3040*/  FFMA R44, R93, R115, R44 ;  /* 0x000000735d2c7223 */ /* 0x004fe2000000002c */
[----:B------:R-:W-:Y:S01]  /*3050*/  LDS R105, [R55.X4+0x1c] ;  /* 0x00001c0037697984 */ /* 0x000fe20000004800 */
[-C--:B------:R-:W-:Y:S02]  /*3060*/  FFMA R43, R115, R92.reuse, R43 ;  /* 0x0000005c732b7223 */ /* 0x080fe4000000002b */
[----:B---3--:R-:W-:Y:S01]  /*3070*/  FFMA R41, R93, R113, R41 ;  /* 0x000000715d297223 */ /* 0x008fe20000000029 */
[----:B------:R-:W-:Y:S01]  /*3080*/  LDS R117, [R62.X4+0x3e44] ;  /* 0x003e44003e757984 */ /* 0x000fe20000004800 */
[----:B------:R-:W-:-:S02]  /*3090*/  FFMA R32, R113, R92, R32 ;  /* 0x0000005c71207223 */ /* 0x000fc40000000020 */
[----:B----4-:R-:W-:Y:S01]  /*30a0*/  FFMA R96, R93, R111, R96 ;  /* 0x0000006f5d607223 */ /* 0x010fe20000000060 */
[----:B------:R-:W-:Y:S01]  /*30b0*/  LDS R122, [R62.X4+0x3f68] ;  /* 0x003f68003e7a7984 */ /* 0x000fe20000004800 */
[-C--:B------:R-:W-:Y:S02]  /*30c0*/  FFMA R30, R111, R92.reuse, R30 ;  /* 0x0000005c6f1e7223 */ /* 0x080fe4000000001e */
[----:B-----5:R-:W-:Y:S01]  /*30d0*/  FFMA R89, R93, R109, R89 ;  /* 0x0000006d5d597223 */ /* 0x020fe20000000059 */
[----:B------:R-:W-:Y:S01]  /*30e0*/  LDS R121, [R62.X4+0x5168] ;  /* 0x005168003e797984 */ /* 0x000fe20000004800 */
[-C--:B------:R-:W-:Y:S02]  /*30f0*/  FFMA R61, R109, R92.reuse, R61 ;  /* 0x0000005c6d3d7223 */ /* 0x080fe4000000003d */
[----:B------:R-:W-:Y:S01]  /*3100*/  FFMA R71, R93, R107, R71 ;  /* 0x0000006b5d477223 */ /* 0x000fe20000000047 */
[----:B------:R-:W-:Y:S01]  /*3110*/  LDS R120, [R62.X4+0x3c0c] ;  /* 0x003c0c003e787984 */ /* 0x000fe20000004800 */
[----:B------:R-:W-:-:S02]  /*3120*/  FFMA R60, R107, R92, R60 ;  /* 0x0000005c6b3c7223 */ /* 0x000fc4000000003c */
[C---:B------:R-:W-:Y:S01]  /*3130*/  FFMA R102, R118.reuse, R57, R102 ;  /* 0x0000003976667223 */ /* 0x040fe20000000066 */
[----:B------:R-:W2:Y:S01]  /*3140*/  LDS R93, [R62.X4+0x5160] ;  /* 0x005160003e5d7984 */ /* 0x000ea20000004800 */
[----:B------:R-:W-:Y:S02]  /*3150*/  FFMA R101, R118, R116, R101 ;  /* 0x0000007476657223 */ /* 0x000fe40000000065 */
[-C--:B------:R-:W-:Y:S01]  /*3160*/  FFMA R37, R57, R91.reuse, R37 ;  /* 0x0000005b39257223 */ /* 0x080fe20000000025 */
[----:B------:R-:W3:Y:S01]  /*3170*/  LDS R92, [R62.X4+0x3c04] ;  /* 0x003c04003e5c7984 */ /* 0x000ee20000004800 */
[-C--:B------:R-:W-:Y:S02]  /*3180*/  FFMA R87, R116, R91.reuse, R87 ;  /* 0x0000005b74577223 */ /* 0x080fe40000000057 */
[-C--:B------:R-:W-:Y:S01]  /*3190*/  FFMA R53, R115, R91.reuse, R53 ;  /* 0x0000005b73357223 */ /* 0x080fe20000000035 */
[----:B------:R-:W-:Y:S01]  /*31a0*/  LDS R119, [R62.X4+0x4e0c] ;  /* 0x004e0c003e777984 */ /* 0x000fe20000004800 */
[----:B------:R-:W-:-:S02]  /*31b0*/  FFMA R33, R113, R91, R33 ;  /* 0x0000005b71217223 */ /* 0x000fc40000000021 */
[-C--:B------:R-:W-:Y:S02]  /*31c0*/  FFMA R31, R111, R91.reuse, R31 ;  /* 0x0000005b6f1f7223 */ /* 0x080fe4000000001f */
[-C--:B------:R-:W-:Y:S02]  /*31d0*/  FFMA R50, R109, R91.reuse, R50 ;  /* 0x0000005b6d327223 */ /* 0x080fe40000000032 */
[----:B------:R-:W-:Y:S02]  /*31e0*/  FFMA R59, R107, R91, R59 ;  /* 0x0000005b6b3b7223 */ /* 0x000fe4000000003b */
[-C--:B------:R-:W-:Y:S01]  /*31f0*/  FFMA R70, R57, R90.reuse, R70 ;  /* 0x0000005a39467223 */ /* 0x080fe20000000046 */
[----:B------:R-:W4:Y:S01]  /*3200*/  LDS R91, [R62.X4+0x4e04] ;  /* 0x004e04003e5b7984 */ /* 0x000f220000004800 */
[-C--:B------:R-:W-:Y:S02]  /*3210*/  FFMA R68, R116, R90.reuse, R68 ;  /* 0x0000005a74447223 */ /* 0x080fe40000000044 */
[----:B------:R-:W-:-:S02]  /*3220*/  FFMA R66, R115, R90, R66 ;  /* 0x0000005a73427223 */ /* 0x000fc40000000042 */
[-C--:B------:R-:W-:Y:S02]  /*3230*/  FFMA R64, R113, R90.reuse, R64 ;  /* 0x0000005a71407223 */ /* 0x080fe40000000040 */
[-C--:B------:R-:W-:Y:S02]  /*3240*/  FFMA R88, R111, R90.reuse, R88 ;  /* 0x0000005a6f587223 */ /* 0x080fe40000000058 */
[-C--:B------:R-:W-:Y:S02]  /*3250*/  FFMA R49, R109, R90.reuse, R49 ;  /* 0x0000005a6d317223 */ /* 0x080fe40000000031 */
[----:B------:R-:W-:Y:S02]  /*3260*/  FFMA R48, R107, R90, R48 ;  /* 0x0000005a6b307223 */ /* 0x000fe40000000030 */
[-C--:B0-----:R-:W-:Y:S01]  /*3270*/  FFMA R69, R57, R58.reuse, R69 ;  /* 0x0000003a39457223 */ /* 0x081fe20000000045 */
[----:B------:R-:W0:Y:S01]  /*3280*/  LDS R90, [R62.X4+0x3d24] ;  /* 0x003d24003e5a7984 */ /* 0x000e220000004800 */
[----:B------:R-:W-:-:S02]  /*3290*/  FFMA R67, R116, R58, R67 ;  /* 0x0000003a74437223 */ /* 0x000fc40000000043 */
[-C--:B------:R-:W-:Y:S02]  /*32a0*/  FFMA R65, R115, R58.reuse, R65 ;  /* 0x0000003a73417223 */ /* 0x080fe40000000041 */
[-C--:B------:R-:W-:Y:S02]  /*32b0*/  FFMA R63, R113, R58.reuse, R63 ;  /* 0x0000003a713f7223 */ /* 0x080fe4000000003f */
[-C--:B------:R-:W-:Y:S02]  /*32c0*/  FFMA R97, R111, R58.reuse, R97 ;  /* 0x0000003a6f617223 */ /* 0x080fe40000000061 */
[-C--:B------:R-:W-:Y:S02]  /*32d0*/  FFMA R39, R109, R58.reuse, R39 ;  /* 0x0000003a6d277223 */ /* 0x080fe40000000027 */
[----:B------:R-:W-:Y:S02]  /*32e0*/  FFMA R47, R107, R58, R47 ;  /* 0x0000003a6b2f7223 */ /* 0x000fe4000000002f */
[C---:B-1----:R-:W-:Y:S01]  /*32f0*/  FFMA R35, R57.reuse, R103, R35 ;  /* 0x0000006739237223 */ /* 0x042fe20000000023 */
[----:B------:R-:W1:Y:S01]  /*3300*/  LDS R58, [R62.X4+0x4f24] ;  /* 0x004f24003e3a7984 */ /* 0x000e620000004800 */
[----:B--2---:R-:W-:-:S02]  /*3310*/  FFMA R51, R57, R93, R51 ;  /* 0x0000005d39337223 */ /* 0x004fc40000000033 */
[C---:B------:R-:W-:Y:S01]  /*3320*/  FFMA R99, R118.reuse, R115, R99 ;  /* 0x0000007376637223 */ /* 0x040fe20000000063 */
[----:B------:R-:W2:Y:S01]  /*3330*/  LDS R57, [R62.X4+0x5044] ;  /* 0x005044003e397984 */ /* 0x000ea20000004800 */
[C---:B------:R-:W-:Y:S02]  /*3340*/  FFMA R42, R118.reuse, R113, R42 ;  /* 0x00000071762a7223 */ /* 0x040fe4000000002a */
[C---:B------:R-:W-:Y:S02]  /*3350*/  FFMA R40, R118.reuse, R111, R40 ;  /* 0x0000006f76287223 */ /* 0x040fe40000000028 */
[C---:B------:R-:W-:Y:S02]  /*3360*/  FFMA R94, R118.reuse, R109, R94 ;  /* 0x0000006d765e7223 */ /* 0x040fe4000000005e */
[----:B------:R-:W-:Y:S02]  /*3370*/  FFMA R72, R118, R107, R72 ;  /* 0x0000006b76487223 */ /* 0x000fe40000000048 */
[-C--:B------:R-:W-:Y:S01]  /*3380*/  FFMA R114, R116, R93.reuse, R114 ;  /* 0x0000005d74727223 */ /* 0x080fe20000000072 */
[----:B------:R-:W-:Y:S01]  /*3390*/  LDS R118, [R62.X4+0x3e48] ;  /* 0x003e48003e767984 */ /* 0x000fe20000004800 */
[----:B------:R-:W-:-:S02]  /*33a0*/  FFMA R112, R115, R93, R112 ;  /* 0x0000005d73707223 */ /* 0x000fc40000000070 */
[-C--:B------:R-:W-:Y:S02]  /*33b0*/  FFMA R110, R113, R93.reuse, R110 ;  /* 0x0000005d716e7223 */ /* 0x080fe4000000006e */
[-C--:B------:R-:W-:Y:S02]  /*33c0*/  FFMA R108, R111, R93.reuse, R108 ;  /* 0x0000005d6f6c7223 */ /* 0x080fe4000000006c */
[-C--:B------:R-:W-:Y:S02]  /*33d0*/  FFMA R106, R109, R93.reuse, R106 ;  /* 0x0000005d6d6a7223 */ /* 0x080fe4000000006a */
[----:B------:R-:W-:Y:S02]  /*33e0*/  FFMA R104, R107, R93, R104 ;  /* 0x0000005d6b687223 */ /* 0x000fe40000000068 */
[-C--:B---3--:R-:W-:Y:S01]  /*33f0*/  FFMA R102, R116, R92.reuse, R102 ;  /* 0x0000005c74667223 */ /* 0x088fe20000000066 */
[----:B------:R-:W3:Y:S01]  /*3400*/  LDS R93, [R62.X4+0x3f64] ;  /* 0x003f64003e5d7984 */ /* 0x000ee20000004800 */
[----:B------:R-:W-:-:S02]  /*3410*/  FFMA R101, R115, R92, R101 ;  /* 0x0000005c73657223 */ /* 0x000fc40000000065 */
[-C--:B------:R-:W-:Y:S02]  /*3420*/  FFMA R99, R113, R92.reuse, R99 ;  /* 0x0000005c71637223 */ /* 0x080fe40000000063 */
[-C--:B------:R-:W-:Y:S02]  /*3430*/  FFMA R42, R111, R92.reuse, R42 ;  /* 0x0000005c6f2a7223 */ /* 0x080fe4000000002a */
[-C--:B------:R-:W-:Y:S02]  /*3440*/  FFMA R40, R109, R92.reuse, R40 ;  /* 0x0000005c6d287223 */ /* 0x080fe40000000028 */
[----:B------:R-:W-:Y:S02]  /*3450*/  FFMA R94, R107, R92, R94 ;  /* 0x0000005c6b5e7223 */ /* 0x000fe4000000005e */
[----:B------:R-:W-:Y:S02]  /*3460*/  FFMA R72, R92, R105, R72 ;  /* 0x000000695c487223 */ /* 0x000fe40000000048 */
[-C--:B------:R-:W-:Y:S01]  /*3470*/  FFMA R56, R116, R103.reuse, R56 ;  /* 0x0000006774387223 */ /* 0x080fe20000000038 */
[----:B------:R-:W5:Y:S01]  /*3480*/  LDS R92, [R62.X4+0x5164] ;  /* 0x005164003e5c7984 */ /* 0x000f620000004800 */
[----:B------:R-:W-:-:S02]  /*3490*/  FFMA R54, R115, R103, R54 ;  /* 0x0000006773367223 */ /* 0x000fc40000000036 */
[-C--:B------:R-:W-:Y:S02]  /*34a0*/  FFMA R52, R113, R103.reuse, R52 ;  /* 0x0000006771347223 */ /* 0x080fe40000000034 */
[-C--:B------:R-:W-:Y:S02]  /*34b0*/  FFMA R95, R111, R103.reuse, R95 ;  /* 0x000000676f5f7223 */ /* 0x080fe4000000005f */
[-C--:B------:R-:W-:Y:S02]  /*34c0*/  FFMA R38, R109, R103.reuse, R38 ;  /* 0x000000676d267223 */ /* 0x080fe40000000026 */
[----:B------:R-:W-:Y:S02]  /*34d0*/  FFMA R100, R107, R103, R100 ;  /* 0x000000676b647223 */ /* 0x000fe40000000064 */
[-C--:B------:R-:W-:Y:S01]  /*34e0*/  FFMA R70, R116, R117.reuse, R70 ;  /* 0x0000007574467223 */ /* 0x080fe20000000046 */
[----:B------:R-:W-:Y:S01]  /*34f0*/  LDS R103, [R55.X4+0x20] ;  /* 0x0000200037677984 */ /* 0x000fe20000004800 */
[----:B------:R-:W-:-:S02]  /*3500*/  FFMA R68, R115, R117, R68 ;  /* 0x0000007573447223 */ /* 0x000fc40000000044 */
[-C--:B------:R-:W-:Y:S02]  /*3510*/  FFMA R66, R113, R117.reuse, R66 ;  /* 0x0000007571427223 */ /* 0x080fe40000000042 */
[-C--:B------:R-:W-:Y:S02]  /*3520*/  FFMA R64, R111, R117.reuse, R64 ;  /* 0x000000756f407223 */ /* 0x080fe40000000040 */
[-C--:B------:R-:W-:Y:S02]  /*3530*/  FFMA R88, R109, R117.reuse, R88 ;  /* 0x000000756d587223 */ /* 0x080fe40000000058 */
[-C--:B------:R-:W-:Y:S02]  /*3540*/  FFMA R49, R107, R117.reuse, R49 ;  /* 0x000000756b317223 */ /* 0x080fe40000000031 */
[----:B------:R-:W-:Y:S02]  /*3550*/  FFMA R48, R105, R117, R48 ;  /* 0x0000007569307223 */ /* 0x000fe40000000030 */
[----:B------:R-:W2:Y:S01]  /*3560*/  LDS R117, [R62.X4+0x5048] ;  /* 0x005048003e757984 */ /* 0x000ea20000004800 */
[----:B----4-:R-:W-:-:S02]  /*3570*/  FFMA R46, R116, R91, R46 ;  /* 0x0000005b742e7223 */ /* 0x010fc4000000002e */
[-C--:B------:R-:W-:Y:S02]  /*3580*/  FFMA R45, R115, R91.reuse, R45 ;  /* 0x0000005b732d7223 */ /* 0x080fe4000000002d */
[-C--:B------:R-:W-:Y:S02]  /*3590*/  FFMA R44, R113, R91.reuse, R44 ;  /* 0x0000005b712c7223 */ /* 0x080fe4000000002c */
[-C--:B------:R-:W-:Y:S02]  /*35a0*/  FFMA R41, R111, R91.reuse, R41 ;  /* 0x0000005b6f297223 */ /* 0x080fe40000000029 */
[-C--:B------:R-:W-:Y:S02]  /*35b0*/  FFMA R96, R109, R91.reuse, R96 ;  /* 0x0000005b6d607223 */ /* 0x080fe40000000060 */
[----:B------:R-:W-:Y:S02]  /*35c0*/  FFMA R89, R107, R91, R89 ;  /* 0x0000005b6b597223 */ /* 0x000fe40000000059 */
[----:B------:R-:W-:-:S02]  /*35d0*/  FFMA R71, R91, R105, R71 ;  /* 0x000000695b477223 */ /* 0x000fc40000000047 */
[-C--:B0-----:R-:W-:Y:S01]  /*35e0*/  FFMA R36, R116, R90.reuse, R36 ;  /* 0x0000005a74247223 */ /* 0x081fe20000000024 */
[----:B------:R-:W0:Y:S01]  /*35f0*/  LDS R91, [R62.X4+0x3c08] ;  /* 0x003c08003e5b7984 */ /* 0x000e220000004800 */
[-C--:B------:R-:W-:Y:S02]  /*3600*/  FFMA R98, R115, R90.reuse, R98 ;  /* 0x0000005a73627223 */ /* 0x080fe40000000062 */
[-C--:B------:R-:W-:Y:S02]  /*3610*/  FFMA R43, R113, R90.reuse, R43 ;  /* 0x0000005a712b7223 */ /* 0x080fe4000000002b */
[-C--:B------:R-:W-:Y:S02]  /*3620*/  FFMA R32, R111, R90.reuse, R32 ;  /* 0x0000005a6f207223 */ /* 0x080fe40000000020 */
[-C--:B------:R-:W-:Y:S02]  /*3630*/  FFMA R30, R109, R90.reuse, R30 ;  /* 0x0000005a6d1e7223 */ /* 0x080fe4000000001e */
[----:B------:R-:W-:-:S02]  /*3640*/  FFMA R61, R107, R90, R61 ;  /* 0x0000005a6b3d7223 */ /* 0x000fc4000000003d */
[----:B------:R-:W-:Y:S02]  /*3650*/  FFMA R60, R105, R90, R60 ;  /* 0x0000005a693c7223 */ /* 0x000fe4000000003c */
[-C--:B-1----:R-:W-:Y:S01]  /*3660*/  FFMA R37, R116, R58.reuse, R37 ;  /* 0x0000003a74257223 */ /* 0x082fe20000000025 */
[----:B------:R-:W1:Y:S01]  /*3670*/  LDS R90, [R62.X4+0x4e08] ;  /* 0x004e08003e5a7984 */ /* 0x000e620000004800 */
[-C--:B------:R-:W-:Y:S02]  /*3680*/  FFMA R87, R115, R58.reuse, R87 ;  /* 0x0000003a73577223 */ /* 0x080fe40000000057 */
[-C--:B------:R-:W-:Y:S02]  /*3690*/  FFMA R53, R113, R58.reuse, R53 ;  /* 0x0000003a71357223 */ /* 0x080fe40000000035 */
[-C--:B------:R-:W-:Y:S02]  /*36a0*/  FFMA R33, R111, R58.reuse, R33 ;  /* 0x0000003a6f217223 */ /* 0x080fe40000000021 */
[----:B------:R-:W-:-:S02]  /*36b0*/  FFMA R31, R109, R58, R31 ;  /* 0x0000003a6d1f7223 */ /* 0x000fc4000000001f */
[-C--:B------:R-:W-:Y:S02]  /*36c0*/  FFMA R50, R107, R58.reuse, R50 ;  /* 0x0000003a6b327223 */ /* 0x080fe40000000032 */
[----:B------:R-:W-:Y:S02]  /*36d0*/  FFMA R59, R105, R58, R59 ;  /* 0x0000003a693b7223 */ /* 0x000fe4000000003b */
[-C--:B--2---:R-:W-:Y:S01]  /*36e0*/  FFMA R69, R116, R57.reuse, R69 ;  /* 0x0000003974457223 */ /* 0x084fe20000000045 */
[----:B------:R-:W2:Y:S01]  /*36f0*/  LDS R58, [R62.X4+0x3d28] ;  /* 0x003d28003e3a7984 */ /* 0x000ea20000004800 */
[-C--:B------:R-:W-:Y:S02]  /*3700*/  FFMA R67, R115, R57.reuse, R67 ;  /* 0x0000003973437223 */ /* 0x080fe40000000043 */
[-C--:B------:R-:W-:Y:S02]  /*3710*/  FFMA R65, R113, R57.reuse, R65 ;  /* 0x0000003971417223 */ /* 0x080fe40000000041 */
[----:B------:R-:W-:-:S02]  /*3720*/  FFMA R63, R111, R57, R63 ;  /* 0x000000396f3f7223 */ /* 0x000fc4000000003f */
[-C--:B------:R-:W-:Y:S02]  /*3730*/  FFMA R97, R109, R57.reuse, R97 ;  /* 0x000000396d617223 */ /* 0x080fe40000000061 */
[-C--:B------:R-:W-:Y:S02]  /*3740*/  FFMA R39, R107, R57.reuse, R39 ;  /* 0x000000396b277223 */ /* 0x080fe40000000027 */
[----:B------:R-:W-:Y:S02]  /*3750*/  FFMA R47, R105, R57, R47 ;  /* 0x00000039692f7223 */ /* 0x000fe4000000002f */
[----:B------:R-:W4:Y:S01]  /*3760*/  LDS R57, [R62.X4+0x4f28] ;  /* 0x004f28003e397984 */ /* 0x000f220000004800 */
[CC--:B---3--:R-:W-:Y:S02]  /*3770*/  FFMA R38, R107.reuse, R93.reuse, R38 ;  /* 0x0000005d6b267223 */ /* 0x0c8fe40000000026 */
[----:B-----5:R-:W-:Y:S02]  /*3780*/  FFMA R106, R107, R92, R106 ;  /* 0x0000005c6b6a7223 */ /* 0x020fe4000000006a */
[----:B------:R-:W-:-:S02]  /*3790*/  FFMA R35, R116, R93, R35 ;  /* 0x0000005d74237223 */ /* 0x000fc40000000023 */
[-C--:B------:R-:W-:Y:S02]  /*37a0*/  FFMA R56, R115, R93.reuse, R56 ;  /* 0x0000005d73387223 */ /* 0x080fe40000000038 */
        /* <DEDUP_REMOVED lines=11> */
[-C--:B------:R-:W-:Y:S02]  /*3860*/  FFMA R97, R107, R117.reuse, R97 ;  /* 0x000000756b617223 */ /* 0x080fe40000000061 */
[----:B------:R-:W-:-:S02]  /*3870*/  FFMA R39, R105, R117, R39 ;  /* 0x0000007569277223 */ /* 0x000fc40000000027 */
[----:B------:R-:W-:Y:S02]  /*3880*/  FFMA R47, R103, R117, R47 ;  /* 0x00000075672f7223 */ /* 0x000fe4000000002f */
[----:B------:R-:W3:Y:S01]  /*3890*/  LDS R117, [R62.X4+0x4f2c] ;  /* 0x004f2c003e757984 */ /* 0x000ee20000004800 */
[-C--:B------:R-:W-:Y:S02]  /*38a0*/  FFMA R116, R116, R92.reuse, R51 ;  /* 0x0000005c74747223 */ /* 0x080fe40000000033 */
[-C--:B------:R-:W-:Y:S01]  /*38b0*/  FFMA R112, R113, R92.reuse, R112 ;  /* 0x0000005c71707223 */ /* 0x080fe20000000070 */
[----:B------:R-:W-:Y:S01]  /*38c0*/  LDS R51, [R55.X4+0x88] ;  /* 0x0000880037337984 */ /* 0x000fe20000004800 */
[-C--:B------:R-:W-:Y:S02]  /*38d0*/  FFMA R110, R111, R92.reuse, R110 ;  /* 0x0000005c6f6e7223 */ /* 0x080fe4000000006e */
[----:B------:R-:W-:Y:S02]  /*38e0*/  FFMA R104, R105, R92, R104 ;  /* 0x0000005c69687223 */ /* 0x000fe40000000068 */
[-C--:B0-----:R-:W-:Y:S01]  /*38f0*/  FFMA R102, R115, R91.reuse, R102 ;  /* 0x0000005b73667223 */ /* 0x081fe20000000066 */
[----:B------:R-:W-:Y:S01]  /*3900*/  LDS R92, [R55.X4+0x8c] ;  /* 0x00008c00375c7984 */ /* 0x000fe20000004800 */
[----:B------:R-:W-:-:S02]  /*3910*/  FFMA R101, R113, R91, R101 ;  /* 0x0000005b71657223 */ /* 0x000fc40000000065 */
[-C--:B------:R-:W-:Y:S02]  /*3920*/  FFMA R99, R111, R91.reuse, R99 ;  /* 0x0000005b6f637223 */ /* 0x080fe40000000063 */
[-C--:B------:R-:W-:Y:S02]  /*3930*/  FFMA R42, R109, R91.reuse, R42 ;  /* 0x0000005b6d2a7223 */ /* 0x080fe4000000002a */
[-C--:B------:R-:W-:Y:S02]  /*3940*/  FFMA R40, R107, R91.reuse, R40 ;  /* 0x0000005b6b287223 */ /* 0x080fe40000000028 */
[----:B------:R-:W-:Y:S02]  /*3950*/  FFMA R94, R105, R91, R94 ;  /* 0x0000005b695e7223 */ /* 0x000fe4000000005e */
[----:B------:R-:W-:Y:S02]  /*3960*/  FFMA R72, R91, R103, R72 ;  /* 0x000000675b487223 */ /* 0x000fe40000000048 */
[-C--:B-1----:R-:W-:Y:S01]  /*3970*/  FFMA R46, R115, R90.reuse, R46 ;  /* 0x0000005a732e7223 */ /* 0x082fe2000000002e */
[----:B------:R-:W-:Y:S01]  /*3980*/  LDS R91, [R55.X4+0x84] ;  /* 0x00008400375b7984 */ /* 0x000fe20000004800 */
[----:B------:R-:W-:-:S02]  /*3990*/  FFMA R45, R113, R90, R45 ;  /* 0x0000005a712d7223 */ /* 0x000fc4000000002d */
[-C--:B------:R-:W-:Y:S02]  /*39a0*/  FFMA R44, R111, R90.reuse, R44 ;  /* 0x0000005a6f2c7223 */ /* 0x080fe4000000002c */
[-C--:B------:R-:W-:Y:S02]  /*39b0*/  FFMA R41, R109, R90.reuse, R41 ;  /* 0x0000005a6d297223 */ /* 0x080fe40000000029 */
[-C--:B------:R-:W-:Y:S02]  /*39c0*/  FFMA R96, R107, R90.reuse, R96 ;  /* 0x0000005a6b607223 */ /* 0x080fe40000000060 */
[----:B------:R-:W-:Y:S02]  /*39d0*/  FFMA R89, R105, R90, R89 ;  /* 0x0000005a69597223 */ /* 0x000fe40000000059 */
[----:B------:R-:W-:Y:S02]  /*39e0*/  FFMA R71, R90, R103, R71 ;  /* 0x000000675a477223 */ /* 0x000fe40000000047 */
[-C--:B--2---:R-:W-:Y:S01]  /*39f0*/  FFMA R36, R115, R58.reuse, R36 ;  /* 0x0000003a73247223 */ /* 0x084fe20000000024 */
[----:B------:R-:W-:Y:S01]  /*3a00*/  LDS R90, [R55.X4+0x80] ;  /* 0x00008000375a7984 */ /* 0x000fe20000004800 */
[----:B------:R-:W-:-:S02]  /*3a10*/  FFMA R98, R113, R58, R98 ;  /* 0x0000003a71627223 */ /* 0x000fc40000000062 */
[-C--:B------:R-:W-:Y:S02]  /*3a20*/  FFMA R43, R111, R58.reuse, R43 ;  /* 0x0000003a6f2b7223 */ /* 0x080fe4000000002b */
[-C--:B------:R-:W-:Y:S02]  /*3a30*/  FFMA R32, R109, R58.reuse, R32 ;  /* 0x0000003a6d207223 */ /* 0x080fe40000000020 */
[-C--:B------:R-:W-:Y:S02]  /*3a40*/  FFMA R30, R107, R58.reuse, R30 ;  /* 0x0000003a6b1e7223 */ /* 0x080fe4000000001e */
[-C--:B------:R-:W-:Y:S02]  /*3a50*/  FFMA R61, R105, R58.reuse, R61 ;  /* 0x0000003a693d7223 */ /* 0x080fe4000000003d */
[----:B------:R-:W-:Y:S02]  /*3a60*/  FFMA R60, R103, R58, R60 ;  /* 0x0000003a673c7223 */ /* 0x000fe4000000003c */
[-C--:B----4-:R-:W-:Y:S01]  /*3a70*/  FFMA R37, R115, R57.reuse, R37 ;  /* 0x0000003973257223 */ /* 0x090fe20000000025 */
[----:B------:R-:W0:Y:S01]  /*3a80*/  LDS R58, [R55.X4+0x78] ;  /* 0x00007800373a7984 */ /* 0x000e220000004800 */
[----:B------:R-:W-:-:S02]  /*3a90*/  FFMA R87, R113, R57, R87 ;  /* 0x0000003971577223 */ /* 0x000fc40000000057 */
[-C--:B------:R-:W-:Y:S02]  /*3aa0*/  FFMA R53, R111, R57.reuse, R53 ;  /* 0x000000396f357223 */ /* 0x080fe40000000035 */
[-C--:B------:R-:W-:Y:S02]  /*3ab0*/  FFMA R33, R109, R57.reuse, R33 ;  /* 0x000000396d217223 */ /* 0x080fe40000000021 */
[-C--:B------:R-:W-:Y:S02]  /*3ac0*/  FFMA R31, R107, R57.reuse, R31 ;  /* 0x000000396b1f7223 */ /* 0x080fe4000000001f */
[-C--:B------:R-:W-:Y:S02]  /*3ad0*/  FFMA R50, R105, R57.reuse, R50 ;  /* 0x0000003969327223 */ /* 0x080fe40000000032 */
[----:B------:R-:W-:Y:S02]  /*3ae0*/  FFMA R59, R103, R57, R59 ;  /* 0x00000039673b7223 */ /* 0x000fe4000000003b */
[C---:B------:R-:W-:Y:S01]  /*3af0*/  FFMA R49, R105.reuse, R118, R49 ;  /* 0x0000007669317223 */ /* 0x040fe20000000031 */
[----:B------:R-:W1:Y:S01]  /*3b00*/  LDS R57, [R55.X4+0x7c] ;  /* 0x00007c0037397984 */ /* 0x000e620000004800 */
[----:B------:R-:W-:-:S02]  /*3b10*/  FFMA R38, R105, R122, R38 ;  /* 0x0000007a69267223 */ /* 0x000fc40000000026 */
[-C--:B------:R-:W-:Y:S02]  /*3b20*/  FFMA R106, R105, R121.reuse, R106 ;  /* 0x00000079696a7223 */ /* 0x080fe4000000006a */
[-C--:B------:R-:W-:Y:S01]  /*3b30*/  FFMA R68, R113, R118.reuse, R68 ;  /* 0x0000007671447223 */ /* 0x080fe20000000044 */
[----:B------:R-:W2:Y:S01]  /*3b40*/  LDS R105, [R62.X4+0x3f6c] ;  /* 0x003f6c003e697984 */ /* 0x000ea20000004800 */
[----:B------:R-:W-:Y:S02]  /*3b50*/  FFMA R88, R107, R118, R88 ;  /* 0x000000766b587223 */ /* 0x000fe40000000058 */
[-C--:B------:R-:W-:Y:S02]  /*3b60*/  FFMA R56, R113, R122.reuse, R56 ;  /* 0x0000007a71387223 */ /* 0x080fe40000000038 */
[----:B------:R-:W-:Y:S02]  /*3b70*/  FFMA R95, R107, R122, R95 ;  /* 0x0000007a6b5f7223 */ /* 0x000fe4000000005f */
[----:B------:R-:W-:-:S02]  /*3b80*/  FFMA R114, R113, R121, R114 ;  /* 0x0000007971727223 */ /* 0x000fc40000000072 */
[----:B------:R-:W-:Y:S01]  /*3b90*/  FFMA R108, R107, R121, R108 ;  /* 0x000000796b6c7223 */ /* 0x000fe2000000006c */
[----:B------:R-:W4:Y:S01]  /*3ba0*/  LDS R113, [R62.X4+0x3e4c] ;  /* 0x003e4c003e717984 */ /* 0x000f220000004800 */
[----:B------:R-:W-:Y:S02]  /*3bb0*/  FFMA R48, R103, R118, R48 ;  /* 0x0000007667307223 */ /* 0x000fe40000000030 */
[-C--:B------:R-:W-:Y:S01]  /*3bc0*/  FFMA R35, R115, R122.reuse, R35 ;  /* 0x0000007a73237223 */ /* 0x080fe20000000023 */
[----:B------:R-:W5:Y:S01]  /*3bd0*/  LDS R107, [R62.X4+0x504c] ;  /* 0x00504c003e6b7984 */ /* 0x000f620000004800 */
[-C--:B------:R-:W-:Y:S02]  /*3be0*/  FFMA R54, R111, R122.reuse, R54 ;  /* 0x0000007a6f367223 */ /* 0x080fe40000000036 */
[-C--:B------:R-:W-:Y:S02]  /*3bf0*/  FFMA R52, R109, R122.reuse, R52 ;  /* 0x0000007a6d347223 */ /* 0x080fe40000000034 */
[----:B------:R-:W-:-:S02]  /*3c00*/  FFMA R100, R103, R122, R100 ;  /* 0x0000007a67647223 */ /* 0x000fc40000000064 */
[-C--:B------:R-:W-:Y:S01]  /*3c10*/  FFMA R104, R103, R121.reuse, R104 ;  /* 0x0000007967687223 */ /* 0x080fe20000000068 */
[----:B------:R-:W-:Y:S01]  /*3c20*/  LDS R122, [R62.X4+0x3f74] ;  /* 0x003f74003e7a7984 */ /* 0x000fe20000004800 */
[-C--:B------:R-:W-:Y:S02]  /*3c30*/  FFMA R70, R115, R118.reuse, R70 ;  /* 0x0000007673467223 */ /* 0x080fe40000000046 */
[-C--:B------:R-:W-:Y:S02]  /*3c40*/  FFMA R66, R111, R118.reuse, R66 ;  /* 0x000000766f427223 */ /* 0x080fe40000000042 */
[----:B------:R-:W-:Y:S02]  /*3c50*/  FFMA R64, R109, R118, R64 ;  /* 0x000000766d407223 */ /* 0x000fe40000000040 */
[-C--:B------:R-:W-:Y:S01]  /*3c60*/  FFMA R112, R111, R121.reuse, R112 ;  /* 0x000000796f707223 */ /* 0x080fe20000000070 */
[----:B------:R-:W5:Y:S01]  /*3c70*/  LDS R118, [R62.X4+0x3d2c] ;  /* 0x003d2c003e767984 */ /* 0x000f620000004800 */
[----:B------:R-:W-:-:S02]  /*3c80*/  FFMA R110, R109, R121, R110 ;  /* 0x000000796d6e7223 */ /* 0x000fc4000000006e */
[----:B---3--:R-:W-:Y:S01]  /*3c90*/  FFMA R103, R93, R117, R59 ;  /* 0x000000755d677223 */ /* 0x008fe2000000003b */
[----:B------:R-:W3:Y:S01]  /*3ca0*/  LDS R109, [R62.X4+0x516c] ;  /* 0x00516c003e6d7984 */ /* 0x000ee20000004800 */
[----:B------:R-:W-:Y:S02]  /*3cb0*/  FFMA R116, R115, R121, R116 ;  /* 0x0000007973747223 */ /* 0x000fe40000000074 */
[CC--:B0-----:R-:W-:Y:S01]  /*3cc0*/  FFMA R37, R58.reuse, R117.reuse, R37 ;  /* 0x000000753a257223 */ /* 0x0c1fe20000000025 */
[----:B------:R-:W0:Y:S01]  /*3cd0*/  LDS R111, [R62.X4+0x3c10] ;  /* 0x003c10003e6f7984 */ /* 0x000e220000004800 */
[C---:B-1----:R-:W-:Y:S02]  /*3ce0*/  FFMA R87, R57.reuse, R117, R87 ;  /* 0x0000007539577223 */ /* 0x042fe40000000057 */
[-C--:B--2---:R-:W-:Y:S01]  /*3cf0*/  FFMA R35, R58, R105.reuse, R35 ;  /* 0x000000693a237223 */ /* 0x084fe20000000023 */
[----:B------:R-:W1:Y:S01]  /*3d00*/  LDS R59, [R55.X4+0x94] ;  /* 0x00009400373b7984 */ /* 0x000e620000004800 */
[----:B------:R-:W-:-:S02]  /*3d10*/  FFMA R56, R57, R105, R56 ;  /* 0x0000006939387223 */ /* 0x000fc40000000038 */
[-C--:B------:R-:W-:Y:S01]  /*3d20*/  FFMA R54, R90, R105.reuse, R54 ;  /* 0x000000695a367223 */ /* 0x080fe20000000036 */
[----:B------:R-:W-:Y:S01]  /*3d30*/  LDS R115, [R62.X4+0x4e10] ;  /* 0x004e10003e737984 */ /* 0x000fe20000004800 */
[-C--:B------:R-:W-:Y:S02]  /*3d40*/  FFMA R52, R91, R105.reuse, R52 ;  /* 0x000000695b347223 */ /* 0x080fe40000000034 */
[-C--:B------:R-:W-:Y:S01]  /*3d50*/  FFMA R95, R51, R105.reuse, R95 ;  /* 0x00000069335f7223 */ /* 0x080fe2000000005f */
[----:B------:R-:W-:Y:S01]  /*3d60*/  LDS R121, [R62.X4+0x5174] ;  /* 0x005174003e797984 */ /* 0x000fe20000004800 */
[-C--:B------:R-:W-:Y:S02]  /*3d70*/  FFMA R38, R92, R105.reuse, R38 ;  /* 0x000000695c267223 */ /* 0x080fe40000000026 */
[----:B------:R-:W-:Y:S02]  /*3d80*/  FFMA R100, R93, R105, R100 ;  /* 0x000000695d647223 */ /* 0x000fe40000000064 */
[-C--:B------:R-:W-:Y:S01]  /*3d90*/  FFMA R53, R90, R117.reuse, R53 ;  /* 0x000000755a357223 */ /* 0x080fe20000000035 */
[----:B------:R-:W2:Y:S01]  /*3da0*/  LDS R105, [R62.X4+0x5050] ;  /* 0x005050003e697984 */ /* 0x000ea20000004800 */
[----:B------:R-:W-:-:S02]  /*3db0*/  FFMA R33, R91, R117, R33 ;  /* 0x000000755b217223 */ /* 0x000fc40000000021 */
[-C--:B------:R-:W-:Y:S02]  /*3dc0*/  FFMA R31, R51, R117.reuse, R31 ;  /* 0x00000075331f7223 */ /* 0x080fe4000000001f */
[----:B------:R-:W-:Y:S02]  /*3dd0*/  FFMA R50, R92, R117, R50 ;  /* 0x000000755c327223 */ /* 0x000fe40000000032 */
[-C--:B----4-:R-:W-:Y:S01]  /*3de0*/  FFMA R70, R58, R113.reuse, R70 ;  /* 0x000000713a467223 */ /* 0x090fe20000000046 */
[----:B------:R-:W-:Y:S01]  /*3df0*/  LDS R117, [R62.X4+0x3e50] ;  /* 0x003e50003e757984 */ /* 0x000fe20000004800 */
[-C--:B------:R-:W-:Y:S02]  /*3e00*/  FFMA R68, R57, R113.reuse, R68 ;  /* 0x0000007139447223 */ /* 0x080fe40000000044 */
[-C--:B------:R-:W-:Y:S02]  /*3e10*/  FFMA R66, R90, R113.reuse, R66 ;  /* 0x000000715a427223 */ /* 0x080fe40000000042 */
[----:B------:R-:W-:-:S02]  /*3e20*/  FFMA R64, R91, R113, R64 ;  /* 0x000000715b407223 */ /* 0x000fc40000000040 */
[-C--:B------:R-:W-:Y:S02]  /*3e30*/  FFMA R88, R51, R113.reuse, R88 ;  /* 0x0000007133587223 */ /* 0x080fe40000000058 */
[-C--:B------:R-:W-:Y:S02]  /*3e40*/  FFMA R49, R92, R113.reuse, R49 ;  /* 0x000000715c317223 */ /* 0x080fe40000000031 */
[----:B------:R-:W-:Y:S02]  /*3e50*/  FFMA R48, R93, R113, R48 ;  /* 0x000000715d307223 */ /* 0x000fe40000000030 */
[-C--:B-----5:R-:W-:Y:S01]  /*3e60*/  FFMA R69, R58, R107.reuse, R69 ;  /* 0x0000006b3a457223 */ /* 0x0a0fe20000000045 */
[----:B------:R-:W4:Y:S01]  /*3e70*/  LDS R113, [R62.X4+0x3d30] ;  /* 0x003d30003e717984 */ /* 0x000f220000004800 */
[-C--:B------:R-:W-:Y:S02]  /*3e80*/  FFMA R67, R57, R107.reuse, R67 ;  /* 0x0000006b39437223 */ /* 0x080fe40000000043 */
[----:B------:R-:W-:-:S02]  /*3e90*/  FFMA R65, R90, R107, R65 ;  /* 0x0000006b5a417223 */ /* 0x000fc40000000041 */
[-C--:B------:R-:W-:Y:S02]  /*3ea0*/  FFMA R63, R91, R107.reuse, R63 ;  /* 0x0000006b5b3f7223 */ /* 0x080fe4000000003f */
[-C--:B------:R-:W-:Y:S02]  /*3eb0*/  FFMA R97, R51, R107.reuse, R97 ;  /* 0x0000006b33617223 */ /* 0x080fe40000000061 */
[-C--:B------:R-:W-:Y:S02]  /*3ec0*/  FFMA R39, R92, R107.reuse, R39 ;  /* 0x0000006b5c277223 */ /* 0x080fe40000000027 */
[----:B------:R-:W-:Y:S02]  /*3ed0*/  FFMA R47, R93, R107, R47 ;  /* 0x0000006b5d2f7223 */ /* 0x000fe4000000002f */
[----:B------:R-:W5:Y:S01]  /*3ee0*/  LDS R107, [R62.X4+0x4f30] ;  /* 0x004f30003e6b7984 */ /* 0x000f620000004800 */
[C---:B------:R-:W-:Y:S02]  /*3ef0*/  FFMA R102, R120.reuse, R58, R102 ;  /* 0x0000003a78667223 */ /* 0x040fe40000000066 */
[----:B------:R-:W-:-:S02]  /*3f00*/  FFMA R101, R120, R57, R101 ;  /* 0x0000003978657223 */ /* 0x000fc40000000065 */
[C---:B------:R-:W-:Y:S02]  /*3f10*/  FFMA R99, R120.reuse, R90, R99 ;  /* 0x0000005a78637223 */ /* 0x040fe40000000063 */
[C---:B------:R-:W-:Y:S02]  /*3f20*/  FFMA R42, R120.reuse, R91, R42 ;  /* 0x0000005b782a7223 */ /* 0x040fe4000000002a */
[C---:B------:R-:W-:Y:S02]  /*3f30*/  FFMA R40, R120.reuse, R51, R40 ;  /* 0x0000003378287223 */ /* 0x040fe40000000028 */
[C---:B------:R-:W-:Y:S02]  /*3f40*/  FFMA R94, R120.reuse, R92, R94 ;  /* 0x0000005c785e7223 */ /* 0x040fe4000000005e */
[----:B------:R-:W-:Y:S02]  /*3f50*/  FFMA R72, R120, R93, R72 ;  /* 0x0000005d78487223 */ /* 0x000fe40000000048 */
[----:B------:R-:W-:Y:S01]  /*3f60*/  FFMA R46, R58, R119, R46 ;  /* 0x000000773a2e7223 */ /* 0x000fe2000000002e */
[----:B------:R-:W-:Y:S01]  /*3f70*/  LDS R120, [R62.X4+0x3c18] ;  /* 0x003c18003e787984 */ /* 0x000fe20000004800 */
[----:B------:R-:W-:-:S02]  /*3f80*/  FFMA R45, R119, R57, R45 ;  /* 0x00000039772d7223 */ /* 0x000fc4000000002d */
[C---:B------:R-:W-:Y:S02]  /*3f90*/  FFMA R44, R119.reuse, R90, R44 ;  /* 0x0000005a772c7223 */ /* 0x040fe4000000002c */
        /* <DEDUP_REMOVED lines=12> */
[-C--:B---3--:R-:W-:Y:S01]  /*4060*/  FFMA R116, R58, R109.reuse, R116 ;  /* 0x0000006d3a747223 */ /* 0x088fe20000000074 */
[----:B------:R-:W-:Y:S01]  /*4070*/  LDS R118, [R62.X4+0x3e54] ;  /* 0x003e54003e767984 */ /* 0x000fe20000004800 */
[----:B------:R-:W-:-:S02]  /*4080*/  FFMA R114, R57, R109, R114 ;  /* 0x0000006d39727223 */ /* 0x000fc40000000072 */
[-C--:B------:R-:W-:Y:S01]  /*4090*/  FFMA R112, R90, R109.reuse, R112 ;  /* 0x0000006d5a707223 */ /* 0x080fe20000000070 */
[----:B------:R-:W-:Y:S01]  /*40a0*/  LDS R58, [R55.X4+0x98] ;  /* 0x00009800373a7984 */ /* 0x000fe20000004800 */
        /* <DEDUP_REMOVED lines=10> */
[----:B------:R-:W-:Y:S02]  /*4150*/  FFMA R94, R93, R111, R94 ;  /* 0x0000006f5d5e7223 */ /* 0x000fe4000000005e */
[----:B-1----:R-:W-:Y:S02]  /*4160*/  FFMA R72, R111, R59, R72 ;  /* 0x0000003b6f487223 */ /* 0x002fe40000000048 */
[----:B------:R-:W1:Y:S01]  /*4170*/  LDS R111, [R62.X4+0x5170] ;  /* 0x005170003e6f7984 */ /* 0x000e620000004800 */
[----:B--2---:R-:W-:-:S02]  /*4180*/  FFMA R69, R57, R105, R69 ;  /* 0x0000006939457223 */ /* 0x004fc40000000045 */
[-C--:B------:R-:W-:Y:S02]  /*4190*/  FFMA R67, R90, R105.reuse, R67 ;  /* 0x000000695a437223 */ /* 0x080fe40000000043 */
[-C--:B------:R-:W-:Y:S02]  /*41a0*/  FFMA R65, R91, R105.reuse, R65 ;  /* 0x000000695b417223 */ /* 0x080fe40000000041 */
[-C--:B------:R-:W-:Y:S02]  /*41b0*/  FFMA R63, R51, R105.reuse, R63 ;  /* 0x00000069333f7223 */ /* 0x080fe4000000003f */
[-C--:B------:R-:W-:Y:S02]  /*41c0*/  FFMA R97, R92, R105.reuse, R97 ;  /* 0x000000695c617223 */ /* 0x080fe40000000061 */
[-C--:B------:R-:W-:Y:S02]  /*41d0*/  FFMA R39, R93, R105.reuse, R39 ;  /* 0x000000695d277223 */ /* 0x080fe40000000027 */
[----:B------:R-:W-:-:S02]  /*41e0*/  FFMA R47, R59, R105, R47 ;  /* 0x000000693b2f7223 */ /* 0x000fc4000000002f */
[-C--:B------:R-:W-:Y:S01]  /*41f0*/  FFMA R46, R57, R115.reuse, R46 ;  /* 0x00000073392e7223 */ /* 0x080fe2000000002e */
[----:B------:R-:W2:Y:S01]  /*4200*/  LDS R105, [R62.X4+0x4f34] ;  /* 0x004f34003e697984 */ /* 0x000ea20000004800 */
[-C--:B------:R-:W-:Y:S02]  /*4210*/  FFMA R45, R90, R115.reuse, R45 ;  /* 0x000000735a2d7223 */ /* 0x080fe4000000002d */
[-C--:B------:R-:W-:Y:S02]  /*4220*/  FFMA R44, R91, R115.reuse, R44 ;  /* 0x000000735b2c7223 */ /* 0x080fe4000000002c */
[-C--:B------:R-:W-:Y:S02]  /*4230*/  FFMA R41, R51, R115.reuse, R41 ;  /* 0x0000007333297223 */ /* 0x080fe40000000029 */
[-C--:B------:R-:W-:Y:S02]  /*4240*/  FFMA R96, R92, R115.reuse, R96 ;  /* 0x000000735c607223 */ /* 0x080fe40000000060 */
[----:B------:R-:W-:-:S02]  /*4250*/  FFMA R89, R93, R115, R89 ;  /* 0x000000735d597223 */ /* 0x000fc40000000059 */
[----:B------:R-:W-:Y:S02]  /*4260*/  FFMA R71, R115, R59, R71 ;  /* 0x0000003b73477223 */ /* 0x000fe40000000047 */
[-C--:B----4-:R-:W-:Y:S01]  /*4270*/  FFMA R36, R57, R113.reuse, R36 ;  /* 0x0000007139247223 */ /* 0x090fe20000000024 */
[----:B------:R-:W-:Y:S01]  /*4280*/  LDS R115, [R62.X4+0x3d34] ;  /* 0x003d34003e737984 */ /* 0x000fe20000004800 */
[-C--:B------:R-:W-:Y:S02]  /*4290*/  FFMA R98, R90, R113.reuse, R98 ;  /* 0x000000715a627223 */ /* 0x080fe40000000062 */
[-C--:B------:R-:W-:Y:S02]  /*42a0*/  FFMA R43, R91, R113.reuse, R43 ;  /* 0x000000715b2b7223 */ /* 0x080fe4000000002b */
[-C--:B------:R-:W-:Y:S02]  /*42b0*/  FFMA R32, R51, R113.reuse, R32 ;  /* 0x0000007133207223 */ /* 0x080fe40000000020 */
[----:B------:R-:W-:-:S02]  /*42c0*/  FFMA R30, R92, R113, R30 ;  /* 0x000000715c1e7223 */ /* 0x000fc4000000001e */
[-C--:B------:R-:W-:Y:S02]  /*42d0*/  FFMA R61, R93, R113.reuse, R61 ;  /* 0x000000715d3d7223 */ /* 0x080fe4000000003d */
[----:B------:R-:W-:Y:S02]  /*42e0*/  FFMA R60, R59, R113, R60 ;  /* 0x000000713b3c7223 */ /* 0x000fe4000000003c */
[-C--:B-----5:R-:W-:Y:S01]  /*42f0*/  FFMA R37, R57, R107.reuse, R37 ;  /* 0x0000006b39257223 */ /* 0x0a0fe20000000025 */
[----:B------:R-:W3:Y:S01]  /*4300*/  LDS R113, [R62.X4+0x3c14] ;  /* 0x003c14003e717984 */ /* 0x000ee20000004800 */
[-C--:B------:R-:W-:Y:S02]  /*4310*/  FFMA R87, R90, R107.reuse, R87 ;  /* 0x0000006b5a577223 */ /* 0x080fe40000000057 */
[-C--:B------:R-:W-:Y:S02]  /*4320*/  FFMA R53, R91, R107.reuse, R53 ;  /* 0x0000006b5b357223 */ /* 0x080fe40000000035 */
        /* <DEDUP_REMOVED lines=13> */
[-C--:B0-----:R-:W-:Y:S02]  /*4400*/  FFMA R35, R57, R109.reuse, R35 ;  /* 0x0000006d39237223 */ /* 0x081fe40000000023 */
[----:B------:R-:W-:-:S02]  /*4410*/  FFMA R54, R91, R109, R54 ;  /* 0x0000006d5b367223 */ /* 0x000fc40000000036 */
[----:B------:R-:W-:Y:S02]  /*4420*/  FFMA R100, R59, R109, R100 ;  /* 0x0000006d3b647223 */ /* 0x000fe40000000064 */
[-C--:B-1----:R-:W-:Y:S02]  /*4430*/  FFMA R116, R57, R111.reuse, R116 ;  /* 0x0000006f39747223 */ /* 0x082fe40000000074 */
[-C--:B------:R-:W-:Y:S01]  /*4440*/  FFMA R112, R91, R111.reuse, R112 ;  /* 0x0000006f5b707223 */ /* 0x080fe20000000070 */
[----:B------:R-:W-:Y:S01]  /*4450*/  LDS R57, [R55.X4+0xf4] ;  /* 0x0000f40037397984 */ /* 0x000fe20000004800 */
[----:B------:R-:W-:Y:S02]  /*4460*/  FFMA R104, R59, R111, R104 ;  /* 0x0000006f3b687223 */ /* 0x000fe40000000068 */
[-C--:B--2---:R-:W-:Y:S02]  /*4470*/  FFMA R37, R90, R105.reuse, R37 ;  /* 0x000000695a257223 */ /* 0x084fe40000000025 */
[----:B------:R-:W-:-:S02]  /*4480*/  FFMA R87, R91, R105, R87 ;  /* 0x000000695b577223 */ /* 0x000fc40000000057 */
[-C--:B------:R-:W-:Y:S02]  /*4490*/  FFMA R53, R51, R105.reuse, R53 ;  /* 0x0000006933357223 */ /* 0x080fe40000000035 */
[-C--:B------:R-:W-:Y:S02]  /*44a0*/  FFMA R33, R92, R105.reuse, R33 ;  /* 0x000000695c217223 */ /* 0x080fe40000000021 */
[-C--:B------:R-:W-:Y:S02]  /*44b0*/  FFMA R31, R93, R105.reuse, R31 ;  /* 0x000000695d1f7223 */ /* 0x080fe4000000001f */
[----:B------:R-:W-:Y:S02]  /*44c0*/  FFMA R50, R59, R105, R50 ;  /* 0x000000693b327223 */ /* 0x000fe40000000032 */
[-C--:B------:R-:W-:Y:S02]  /*44d0*/  FFMA R56, R90, R109.reuse, R56 ;  /* 0x0000006d5a387223 */ /* 0x080fe40000000038 */
[----:B------:R-:W-:-:S02]  /*44e0*/  FFMA R52, R51, R109, R52 ;  /* 0x0000006d33347223 */ /* 0x000fc40000000034 */
[-C--:B------:R-:W-:Y:S02]  /*44f0*/  FFMA R95, R92, R109.reuse, R95 ;  /* 0x0000006d5c5f7223 */ /* 0x080fe4000000005f */
[----:B------:R-:W-:Y:S02]  /*4500*/  FFMA R38, R93, R109, R38 ;  /* 0x0000006d5d267223 */ /* 0x000fe40000000026 */
[-C--:B------:R-:W-:Y:S01]  /*4510*/  FFMA R114, R90, R111.reuse, R114 ;  /* 0x0000006f5a727223 */ /* 0x080fe20000000072 */
[----:B------:R-:W-:Y:S01]  /*4520*/  LDS R109, [R55.X4+0x104] ;  /* 0x00010400376d7984 */ /* 0x000fe20000004800 */
[-C--:B------:R-:W-:Y:S02]  /*4530*/  FFMA R110, R51, R111.reuse, R110 ;  /* 0x0000006f336e7223 */ /* 0x080fe4000000006e */
[-C--:B------:R-:W-:Y:S02]  /*4540*/  FFMA R108, R92, R111.reuse, R108 ;  /* 0x0000006f5c6c7223 */ /* 0x080fe4000000006c */
[----:B------:R-:W-:-:S02]  /*4550*/  FFMA R106, R93, R111, R106 ;  /* 0x0000006f5d6a7223 */ /* 0x000fc4000000006a */
[-C--:B---3--:R-:W-:Y:S01]  /*4560*/  FFMA R102, R90, R113.reuse, R102 ;  /* 0x000000715a667223 */ /* 0x088fe20000000066 */
[----:B------:R-:W-:Y:S01]  /*4570*/  LDS R111, [R55.X4+0x100] ;  /* 0x00010000376f7984 */ /* 0x000fe20000004800 */
        /* <DEDUP_REMOVED lines=12> */
[----:B------:R-:W-:Y:S02]  /*4640*/  FFMA R89, R59, R107, R89 ;  /* 0x0000006b3b597223 */ /* 0x000fe40000000059 */
[----:B------:R-:W-:Y:S02]  /*4650*/  FFMA R71, R107, R58, R71 ;  /* 0x0000003a6b477223 */ /* 0x000fe40000000047 */
[-C--:B------:R-:W-:Y:S01]  /*4660*/  FFMA R36, R90, R115.reuse, R36 ;  /* 0x000000735a247223 */ /* 0x080fe20000000024 */
[----:B------:R-:W-:Y:S01]  /*4670*/  LDS R107, [R55.X4+0x108] ;  /* 0x00010800376b7984 */ /* 0x000fe20000004800 */
[-C--:B------:R-:W-:Y:S02]  /*4680*/  FFMA R98, R91, R115.reuse, R98 ;  /* 0x000000735b627223 */ /* 0x080fe40000000062 */
[-C--:B------:R-:W-:Y:S02]  /*4690*/  FFMA R43, R51, R115.reuse, R43 ;  /* 0x00000073332b7223 */ /* 0x080fe4000000002b */
[----:B------:R-:W-:-:S02]  /*46a0*/  FFMA R32, R92, R115, R32 ;  /* 0x000000735c207223 */ /* 0x000fc40000000020 */
[-C--:B------:R-:W-:Y:S02]  /*46b0*/  FFMA R30, R93, R115.reuse, R30 ;  /* 0x000000735d1e7223 */ /* 0x080fe4000000001e */
[-C--:B------:R-:W-:Y:S02]  /*46c0*/  FFMA R61, R59, R115.reuse, R61 ;  /* 0x000000733b3d7223 */ /* 0x080fe4000000003d */
[C---:B------:R-:W-:Y:S02]  /*46d0*/  FFMA R60, R58.reuse, R115, R60 ;  /* 0x000000733a3c7223 */ /* 0x040fe4000000003c */
[----:B------:R-:W-:Y:S01]  /*46e0*/  FFMA R105, R58, R105, R103 ;  /* 0x000000693a697223 */ /* 0x000fe20000000067 */
[----:B------:R-:W-:Y:S01]  /*46f0*/  LDS R115, [R55.X4+0xf8] ;  /* 0x0000f80037737984 */ /* 0x000fe20000004800 */
[-C--:B------:R-:W-:Y:S02]  /*4700*/  FFMA R70, R90, R118.reuse, R70 ;  /* 0x000000765a467223 */ /* 0x080fe40000000046 */
[-C--:B------:R-:W-:Y:S01]  /*4710*/  FFMA R66, R51, R118.reuse, R66 ;  /* 0x0000007633427223 */ /* 0x080fe20000000042 */
[----:B------:R-:W0:Y:S01]  /*4720*/  LDS R103, [R55.X4+0xf0] ;  /* 0x0000f00037677984 */ /* 0x000e220000004800 */
[----:B------:R-:W-:-:S02]  /*4730*/  FFMA R48, R58, R118, R48 ;  /* 0x000000763a307223 */ /* 0x000fc40000000030 */
[-C--:B-----5:R-:W-:Y:S02]  /*4740*/  FFMA R69, R90, R117.reuse, R69 ;  /* 0x000000755a457223 */ /* 0x0a0fe40000000045 */
[-C--:B------:R-:W-:Y:S02]  /*4750*/  FFMA R67, R91, R117.reuse, R67 ;  /* 0x000000755b437223 */ /* 0x080fe40000000043 */
[-C--:B------:R-:W-:Y:S02]  /*4760*/  FFMA R65, R51, R117.reuse, R65 ;  /* 0x0000007533417223 */ /* 0x080fe40000000041 */
[-C--:B------:R-:W-:Y:S02]  /*4770*/  FFMA R63, R92, R117.reuse, R63 ;  /* 0x000000755c3f7223 */ /* 0x080fe4000000003f */
[-C--:B------:R-:W-:Y:S02]  /*4780*/  FFMA R97, R93, R117.reuse, R97 ;  /* 0x000000755d617223 */ /* 0x080fe40000000061 */
[----:B------:R-:W-:-:S02]  /*4790*/  FFMA R39, R59, R117, R39 ;  /* 0x000000753b277223 */ /* 0x000fc40000000027 */
[----:B------:R-:W-:Y:S02]  /*47a0*/  FFMA R47, R58, R117, R47 ;  /* 0x000000753a2f7223 */ /* 0x000fe4000000002f */
[-C--:B------:R-:W-:Y:S01]  /*47b0*/  FFMA R35, R90, R122.reuse, R35 ;  /* 0x0000007a5a237223 */ /* 0x080fe20000000023 */
[----:B------:R-:W1:Y:S01]  /*47c0*/  LDS R117, [R62.X4+0x4f38] ;  /* 0x004f38003e757984 */ /* 0x000e620000004800 */
[CC--:B------:R-:W-:Y:S02]  /*47d0*/  FFMA R54, R51.reuse, R122.reuse, R54 ;  /* 0x0000007a33367223 */ /* 0x0c0fe40000000036 */
[----:B------:R-:W-:Y:S02]  /*47e0*/  FFMA R100, R58, R122, R100 ;  /* 0x0000007a3a647223 */ /* 0x000fe40000000064 */
[-C--:B------:R-:W-:Y:S02]  /*47f0*/  FFMA R116, R90, R121.reuse, R116 ;  /* 0x000000795a747223 */ /* 0x080fe40000000074 */
[-C--:B------:R-:W-:Y:S01]  /*4800*/  FFMA R112, R51, R121.reuse, R112 ;  /* 0x0000007933707223 */ /* 0x080fe20000000070 */
[----:B------:R-:W2:Y:S01]  /*4810*/  LDS R90, [R62.X4+0x3e58] ;  /* 0x003e58003e5a7984 */ /* 0x000ea20000004800 */
[----:B------:R-:W-:-:S02]  /*4820*/  FFMA R104, R58, R121, R104 ;  /* 0x000000793a687223 */ /* 0x000fc40000000068 */
[C---:B------:R-:W-:Y:S01]  /*4830*/  FFMA R49, R59.reuse, R118, R49 ;  /* 0x000000763b317223 */ /* 0x040fe20000000031 */
[----:B------:R-:W3:Y:S01]  /*4840*/  LDS R58, [R62.X4+0x5058] ;  /* 0x005058003e3a7984 */ /* 0x000ee20000004800 */
[----:B------:R-:W-:Y:S02]  /*4850*/  FFMA R38, R59, R122, R38 ;  /* 0x0000007a3b267223 */ /* 0x000fe40000000026 */
[-C--:B------:R-:W-:Y:S01]  /*4860*/  FFMA R68, R91, R118.reuse, R68 ;  /* 0x000000765b447223 */ /* 0x080fe20000000044 */
[----:B------:R-:W4:Y:S01]  /*4870*/  LDS R51, [R62.X4+0x3f78] ;  /* 0x003f78003e337984 */ /* 0x000f220000004800 */
[CC--:B------:R-:W-:Y:S02]  /*4880*/  FFMA R64, R92.reuse, R118.reuse, R64 ;  /* 0x000000765c407223 */ /* 0x0c0fe40000000040 */
[----:B------:R-:W-:Y:S02]  /*4890*/  FFMA R88, R93, R118, R88 ;  /* 0x000000765d587223 */ /* 0x000fe40000000058 */
[-C--:B------:R-:W-:Y:S01]  /*48a0*/  FFMA R56, R91, R122.reuse, R56 ;  /* 0x0000007a5b387223 */ /* 0x080fe20000000038 */
[----:B------:R-:W5:Y:S01]  /*48b0*/  LDS R118, [R62.X4+0x3d38] ;  /* 0x003d38003e767984 */ /* 0x000f620000004800 */
[----:B------:R-:W-:-:S02]  /*48c0*/  FFMA R52, R92, R122, R52 ;  /* 0x0000007a5c347223 */ /* 0x000fc40000000034 */
[----:B------:R-:W-:Y:S02]  /*48d0*/  FFMA R95, R93, R122, R95 ;  /* 0x0000007a5d5f7223 */ /* 0x000fe4000000005f */
[-C--:B------:R-:W-:Y:S02]  /*48e0*/  FFMA R114, R91, R121.reuse, R114 ;  /* 0x000000795b727223 */ /* 0x080fe40000000072 */
[-C--:B------:R-:W-:Y:S01]  /*48f0*/  FFMA R110, R92, R121.reuse, R110 ;  /* 0x000000795c6e7223 */ /* 0x080fe2000000006e */
[----:B------:R-:W4:Y:S01]  /*4900*/  LDS R91, [R62.X4+0x5178] ;  /* 0x005178003e5b7984 */ /* 0x000f220000004800 */
[-C--:B------:R-:W-:Y:S02]  /*4910*/  FFMA R59, R59, R121.reuse, R106 ;  /* 0x000000793b3b7223 */ /* 0x080fe4000000006a */
[----:B------:R-:W-:Y:S01]  /*4920*/  FFMA R108, R93, R121, R108 ;  /* 0x000000795d6c7223 */ /* 0x000fe2000000006c */
[----:B------:R-:W4:Y:S01]  /*4930*/  LDS R92, [R62.X4+0x3c1c] ;  /* 0x003c1c003e5c7984 */ /* 0x000f220000004800 */
[----:B0-----:R-:W-:-:S02]  /*4940*/  FFMA R102, R120, R103, R102 ;  /* 0x0000006778667223 */ /* 0x001fc40000000066 */
[C---:B------:R-:W-:Y:S01]  /*4950*/  FFMA R101, R120.reuse, R57, R101 ;  /* 0x0000003978657223 */ /* 0x040fe20000000065 */
[----:B------:R-:W0:Y:S01]  /*4960*/  LDS R106, [R55.X4+0x10c] ;  /* 0x00010c00376a7984 */ /* 0x000e220000004800 */
[----:B------:R-:W-:Y:S02]  /*4970*/  FFMA R99, R120, R115, R99 ;  /* 0x0000007378637223 */ /* 0x000fe40000000063 */
[-C--:B-1----:R-:W-:Y:S01]  /*4980*/  FFMA R37, R103, R117.reuse, R37 ;  /* 0x0000007567257223 */ /* 0x082fe20000000025 */
[----:B------:R-:W1:Y:S01]  /*4990*/  LDS R93, [R62.X4+0x4e1c] ;  /* 0x004e1c003e5d7984 */ /* 0x000e620000004800 */
[-C--:B------:R-:W-:Y:S02]  /*49a0*/  FFMA R87, R57, R117.reuse, R87 ;  /* 0x0000007539577223 */ /* 0x080fe40000000057 */
[-C--:B------:R-:W-:Y:S01]  /*49b0*/  FFMA R53, R115, R117.reuse, R53 ;  /* 0x0000007573357223 */ /* 0x080fe20000000035 */
[----:B------:R-:W-:Y:S01]  /*49c0*/  LDS R55, [R55.X4+0x110] ;  /* 0x0001100037377984 */ /* 0x000fe20000004800 */
[----:B------:R-:W-:-:S02]  /*49d0*/  FFMA R33, R113, R117, R33 ;  /* 0x0000007571217223 */ /* 0x000fc40000000021 */
[-C--:B------:R-:W-:Y:S02]  /*49e0*/  FFMA R31, R111, R117.reuse, R31 ;  /* 0x000000756f1f7223 */ /* 0x080fe4000000001f */
[-C--:B------:R-:W-:Y:S02]  /*49f0*/  FFMA R50, R109, R117.reuse, R50 ;  /* 0x000000756d327223 */ /* 0x080fe40000000032 */
[----:B------:R-:W-:Y:S02]  /*4a00*/  FFMA R105, R107, R117, R105 ;  /* 0x000000756b697223 */ /* 0x000fe40000000069 */
[-C--:B--2---:R-:W-:Y:S01]  /*4a10*/  FFMA R70, R103, R90.reuse, R70 ;  /* 0x0000005a67467223 */ /* 0x084fe20000000046 */
[----:B------:R-:W-:Y:S01]  /*4a20*/  LDS R117, [R62.X4+0x3e5c] ;  /* 0x003e5c003e757984 */ /* 0x000fe20000004800 */
[-C--:B------:R-:W-:Y:S02]  /*4a30*/  FFMA R68, R57, R90.reuse, R68 ;  /* 0x0000005a39447223 */ /* 0x080fe40000000044 */
[----:B------:R-:W-:-:S02]  /*4a40*/  FFMA R66, R115, R90, R66 ;  /* 0x0000005a73427223 */ /* 0x000fc40000000042 */
[-C--:B------:R-:W-:Y:S02]  /*4a50*/  FFMA R64, R113, R90.reuse, R64 ;  /* 0x0000005a71407223 */ /* 0x080fe40000000040 */
[-C--:B------:R-:W-:Y:S02]  /*4a60*/  FFMA R88, R111, R90.reuse, R88 ;  /* 0x0000005a6f587223 */ /* 0x080fe40000000058 */
[-C--:B------:R-:W-:Y:S02]  /*4a70*/  FFMA R49, R109, R90.reuse, R49 ;  /* 0x0000005a6d317223 */ /* 0x080fe40000000031 */
[----:B------:R-:W-:Y:S02]  /*4a80*/  FFMA R48, R107, R90, R48 ;  /* 0x0000005a6b307223 */ /* 0x000fe40000000030 */
[-C--:B---3--:R-:W-:Y:S01]  /*4a90*/  FFMA R69, R103, R58.reuse, R69 ;  /* 0x0000003a67457223 */ /* 0x088fe20000000045 */
[----:B------:R-:W2:Y:S01]  /*4aa0*/  LDS R90, [R62.X4+0x3d3c] ;  /* 0x003d3c003e5a7984 */ /* 0x000ea20000004800 */
[----:B------:R-:W-:-:S02]  /*4ab0*/  FFMA R67, R57, R58, R67 ;  /* 0x0000003a39437223 */ /* 0x000fc40000000043 */
[-C--:B------:R-:W-:Y:S02]  /*4ac0*/  FFMA R65, R115, R58.reuse, R65 ;  /* 0x0000003a73417223 */ /* 0x080fe40000000041 */
[-C--:B------:R-:W-:Y:S02]  /*4ad0*/  FFMA R63, R113, R58.reuse, R63 ;  /* 0x0000003a713f7223 */ /* 0x080fe4000000003f */
[-C--:B------:R-:W-:Y:S02]  /*4ae0*/  FFMA R97, R111, R58.reuse, R97 ;  /* 0x0000003a6f617223 */ /* 0x080fe40000000061 */
[-C--:B------:R-:W-:Y:S02]  /*4af0*/  FFMA R39, R109, R58.reuse, R39 ;  /* 0x0000003a6d277223 */ /* 0x080fe40000000027 */
[----:B------:R-:W-:Y:S02]  /*4b00*/  FFMA R47, R107, R58, R47 ;  /* 0x0000003a6b2f7223 */ /* 0x000fe4000000002f */
[-C--:B----4-:R-:W-:Y:S01]  /*4b10*/  FFMA R35, R103, R51.reuse, R35 ;  /* 0x0000003367237223 */ /* 0x090fe20000000023 */
[----:B------:R-:W3:Y:S01]  /*4b20*/  LDS R58, [R62.X4+0x4f3c] ;  /* 0x004f3c003e3a7984 */ /* 0x000ee20000004800 */
[----:B------:R-:W-:-:S02]  /*4b30*/  FFMA R56, R57, R51, R56 ;  /* 0x0000003339387223 */ /* 0x000fc40000000038 */
[-C--:B------:R-:W-:Y:S02]  /*4b40*/  FFMA R54, R115, R51.reuse, R54 ;  /* 0x0000003373367223 */ /* 0x080fe40000000036 */
[-C--:B------:R-:W-:Y:S02]  /*4b50*/  FFMA R52, R113, R51.reuse, R52 ;  /* 0x0000003371347223 */ /* 0x080fe40000000034 */
[-C--:B------:R-:W-:Y:S02]  /*4b60*/  FFMA R95, R111, R51.reuse, R95 ;  /* 0x000000336f5f7223 */ /* 0x080fe4000000005f */
[-C--:B------:R-:W-:Y:S02]  /*4b70*/  FFMA R38, R109, R51.reuse, R38 ;  /* 0x000000336d267223 */ /* 0x080fe40000000026 */
[----:B------:R-:W-:Y:S02]  /*4b80*/  FFMA R100, R107, R51, R100 ;  /* 0x000000336b647223 */ /* 0x000fe40000000064 */
[----:B------:R-:W4:Y:S01]  /*4b90*/  LDS R51, [R62.X4+0x505c] ;  /* 0x00505c003e337984 */ /* 0x000f220000004800 */
[----:B------:R-:W-:-:S02]  /*4ba0*/  FFMA R42, R120, R113, R42 ;  /* 0x00000071782a7223 */ /* 0x000fc4000000002a */
[C---:B------:R-:W-:Y:S02]  /*4bb0*/  FFMA R40, R120.reuse, R111, R40 ;  /* 0x0000006f78287223 */ /* 0x040fe40000000028 */
[C---:B------:R-:W-:Y:S02]  /*4bc0*/  FFMA R94, R120.reuse, R109, R94 ;  /* 0x0000006d785e7223 */ /* 0x040fe4000000005e */
[----:B------:R-:W-:Y:S02]  /*4bd0*/  FFMA R72, R120, R107, R72 ;  /* 0x0000006b78487223 */ /* 0x000fe40000000048 */
[----:B------:R-:W-:Y:S02]  /*4be0*/  FFMA R46, R103, R119, R46 ;  /* 0x00000077672e7223 */ /* 0x000fe4000000002e */
[C---:B------:R-:W-:Y:S02]  /*4bf0*/  FFMA R45, R119.reuse, R57, R45 ;  /* 0x00000039772d7223 */ /* 0x040fe4000000002d */
[----:B------:R-:W-:-:S02]  /*4c00*/  FFMA R44, R119, R115, R44 ;  /* 0x00000073772c7223 */ /* 0x000fc4000000002c */
[C---:B------:R-:W-:Y:S02]  /*4c10*/  FFMA R41, R119.reuse, R113, R41 ;  /* 0x0000007177297223 */ /* 0x040fe40000000029 */
[C---:B------:R-:W-:Y:S02]  /*4c20*/  FFMA R96, R119.reuse, R111, R96 ;  /* 0x0000006f77607223 */ /* 0x040fe40000000060 */
[C---:B------:R-:W-:Y:S02]  /*4c30*/  FFMA R89, R119.reuse, R109, R89 ;  /* 0x0000006d77597223 */ /* 0x040fe40000000059 */
[----:B------:R-:W-:Y:S02]  /*4c40*/  FFMA R71, R119, R107, R71 ;  /* 0x0000006b77477223 */ /* 0x000fe40000000047 */
[-C--:B-----5:R-:W-:Y:S02]  /*4c50*/  FFMA R36, R103, R118.reuse, R36 ;  /* 0x0000007667247223 */ /* 0x0a0fe40000000024 */
[----:B------:R-:W-:-:S02]  /*4c60*/  FFMA R98, R57, R118, R98 ;  /* 0x0000007639627223 */ /* 0x000fc40000000062 */
[-C--:B------:R-:W-:Y:S02]  /*4c70*/  FFMA R43, R115, R118.reuse, R43 ;  /* 0x00000076732b7223 */ /* 0x080fe4000000002b */
[-C--:B------:R-:W-:Y:S02]  /*4c80*/  FFMA R32, R113, R118.reuse, R32 ;  /* 0x0000007671207223 */ /* 0x080fe40000000020 */
[-C--:B------:R-:W-:Y:S02]  /*4c90*/  FFMA R30, R111, R118.reuse, R30 ;  /* 0x000000766f1e7223 */ /* 0x080fe4000000001e */
[-C--:B------:R-:W-:Y:S02]  /*4ca0*/  FFMA R61, R109, R118.reuse, R61 ;  /* 0x000000766d3d7223 */ /* 0x080fe4000000003d */
[----:B------:R-:W-:Y:S02]  /*4cb0*/  FFMA R60, R107, R118, R60 ;  /* 0x000000766b3c7223 */ /* 0x000fe4000000003c */
[----:B------:R-:W-:Y:S01]  /*4cc0*/  FFMA R116, R103, R91, R116 ;  /* 0x0000005b67747223 */ /* 0x000fe20000000074 */
[----:B------:R-:W-:Y:S01]  /*4cd0*/  LDS R118, [R62.X4+0x4f40] ;  /* 0x004f40003e767984 */ /* 0x000fe20000004800 */
[----:B------:R-:W-:-:S02]  /*4ce0*/  FFMA R102, R57, R92, R102 ;  /* 0x0000005c39667223 */ /* 0x000fc40000000066 */
[-C--:B------:R-:W-:Y:S01]  /*4cf0*/  FFMA R101, R115, R92.reuse, R101 ;  /* 0x0000005c73657223 */ /* 0x080fe20000000065 */
[----:B------:R-:W5:Y:S01]  /*4d00*/  LDS R103, [R62.X4+0x3f7c] ;  /* 0x003f7c003e677984 */ /* 0x000f620000004800 */
[-C--:B------:R-:W-:Y:S02]  /*4d10*/  FFMA R99, R113, R92.reuse, R99 ;  /* 0x0000005c71637223 */ /* 0x080fe40000000063 */
[-C--:B------:R-:W-:Y:S02]  /*4d20*/  FFMA R42, R111, R92.reuse, R42 ;  /* 0x0000005c6f2a7223 */ /* 0x080fe4000000002a */
[-C--:B------:R-:W-:Y:S02]  /*4d30*/  FFMA R40, R109, R92.reuse, R40 ;  /* 0x0000005c6d287223 */ /* 0x080fe40000000028 */
[----:B------:R-:W-:Y:S02]  /*4d40*/  FFMA R94, R107, R92, R94 ;  /* 0x0000005c6b5e7223 */ /* 0x000fe4000000005e */
[----:B0-----:R-:W-:-:S02]  /*4d50*/  FFMA R72, R92, R106, R72 ;  /* 0x0000006a5c487223 */ /* 0x001fc40000000048 */
[----:B------:R-:W0:Y:S01]  /*4d60*/  LDS R92, [R62.X4+0x517c] ;  /* 0x00517c003e5c7984 */ /* 0x000e220000004800 */
[-C--:B------:R-:W-:Y:S02]  /*4d70*/  FFMA R114, R57, R91.reuse, R114 ;  /* 0x0000005b39727223 */ /* 0x080fe40000000072 */
[-C--:B------:R-:W-:Y:S02]  /*4d80*/  FFMA R112, R115, R91.reuse, R112 ;  /* 0x0000005b73707223 */ /* 0x080fe40000000070 */
[-C--:B------:R-:W-:Y:S02]  /*4d90*/  FFMA R110, R113, R91.reuse, R110 ;  /* 0x0000005b716e7223 */ /* 0x080fe4000000006e */
[-C--:B------:R-:W-:Y:S02]  /*4da0*/  FFMA R108, R111, R91.reuse, R108 ;  /* 0x0000005b6f6c7223 */ /* 0x080fe4000000006c */
[-C--:B------:R-:W-:Y:S02]  /*4db0*/  FFMA R59, R109, R91.reuse, R59 ;  /* 0x0000005b6d3b7223 */ /* 0x080fe4000000003b */
[----:B------:R-:W-:-:S02]  /*4dc0*/  FFMA R104, R107, R91, R104 ;  /* 0x0000005b6b687223 */ /* 0x000fc40000000068 */
[-C--:B-1----:R-:W-:Y:S01]  /*4dd0*/  FFMA R46, R57, R93.reuse, R46 ;  /* 0x0000005d392e7223 */ /* 0x082fe2000000002e */
[----:B------:R-:W1:Y:S01]  /*4de0*/  LDS R91, [R62.X4+0x3c20] ;  /* 0x003c20003e5b7984 */ /* 0x000e620000004800 */
[-C--:B------:R-:W-:Y:S02]  /*4df0*/  FFMA R45, R115, R93.reuse, R45 ;  /* 0x0000005d732d7223 */ /* 0x080fe4000000002d */
[-C--:B------:R-:W-:Y:S02]  /*4e00*/  FFMA R44, R113, R93.reuse, R44 ;  /* 0x0000005d712c7223 */ /* 0x080fe4000000002c */
[-C--:B------:R-:W-:Y:S02]  /*4e10*/  FFMA R41, R111, R93.reuse, R41 ;  /* 0x0000005d6f297223 */ /* 0x080fe40000000029 */
[-C--:B------:R-:W-:Y:S02]  /*4e20*/  FFMA R96, R109, R93.reuse, R96 ;  /* 0x0000005d6d607223 */ /* 0x080fe40000000060 */
[----:B------:R-:W-:-:S02]  /*4e30*/  FFMA R89, R107, R93, R89 ;  /* 0x0000005d6b597223 */ /* 0x000fc40000000059 */
[----:B------:R-:W-:Y:S02]  /*4e40*/  FFMA R71, R93, R106, R71 ;  /* 0x0000006a5d477223 */ /* 0x000fe40000000047 */
[-C--:B--2---:R-:W-:Y:S01]  /*4e50*/  FFMA R36, R57, R90.reuse, R36 ;  /* 0x0000005a39247223 */ /* 0x084fe20000000024 */
[----:B------:R-:W2:Y:S01]  /*4e60*/  LDS R93, [R62.X4+0x4e20] ;  /* 0x004e20003e5d7984 */ /* 0x000ea20000004800 */
[-C--:B------:R-:W-:Y:S02]  /*4e70*/  FFMA R98, R115, R90.reuse, R98 ;  /* 0x0000005a73627223 */ /* 0x080fe40000000062 */
[-C--:B------:R-:W-:Y:S02]  /*4e80*/  FFMA R43, R113, R90.reuse, R43 ;  /* 0x0000005a712b7223 */ /* 0x080fe4000000002b */
[-C--:B------:R-:W-:Y:S02]  /*4e90*/  FFMA R32, R111, R90.reuse, R32 ;  /* 0x0000005a6f207223 */ /* 0x080fe40000000020 */
[----:B------:R-:W-:-:S02]  /*4ea0*/  FFMA R30, R109, R90, R30 ;  /* 0x0000005a6d1e7223 */ /* 0x000fc4000000001e */
[-C--:B------:R-:W-:Y:S02]  /*4eb0*/  FFMA R61, R107, R90.reuse, R61 ;  /* 0x0000005a6b3d7223 */ /* 0x080fe4000000003d */
[----:B------:R-:W-:Y:S02]  /*4ec0*/  FFMA R60, R106, R90, R60 ;  /* 0x0000005a6a3c7223 */ /* 0x000fe4000000003c */
[-C--:B---3--:R-:W-:Y:S01]  /*4ed0*/  FFMA R37, R57, R58.reuse, R37 ;  /* 0x0000003a39257223 */ /* 0x088fe20000000025 */
[----:B------:R-:W-:Y:S01]  /*4ee0*/  LDS R90, [R62.X4+0x5060] ;  /* 0x005060003e5a7984 */ /* 0x000fe20000004800 */
[-C--:B------:R-:W-:Y:S02]  /*4ef0*/  FFMA R87, R115, R58.reuse, R87 ;  /* 0x0000003a73577223 */ /* 0x080fe40000000057 */
[-C--:B------:R-:W-:Y:S02]  /*4f00*/  FFMA R53, R113, R58.reuse, R53 ;  /* 0x0000003a71357223 */ /* 0x080fe40000000035 */
[----:B------:R-:W-:-:S02]  /*4f10*/  FFMA R33, R111, R58, R33 ;  /* 0x0000003a6f217223 */ /* 0x000fc40000000021 */
[-C--:B------:R-:W-:Y:S02]  /*4f20*/  FFMA R31, R109, R58.reuse, R31 ;  /* 0x0000003a6d1f7223 */ /* 0x080fe4000000001f */
[-C--:B------:R-:W-:Y:S02]  /*4f30*/  FFMA R50, R107, R58.reuse, R50 ;  /* 0x0000003a6b327223 */ /* 0x080fe40000000032 */
[----:B------:R-:W-:Y:S02]  /*4f40*/  FFMA R105, R106, R58, R105 ;  /* 0x0000003a6a697223 */ /* 0x000fe40000000069 */
[-C--:B------:R-:W-:Y:S01]  /*4f50*/  FFMA R70, R57, R117.reuse, R70 ;  /* 0x0000007539467223 */ /* 0x080fe20000000046 */
[----:B------:R-:W-:Y:S01]  /*4f60*/  LDS R58, [R62.X4+0x3f80] ;  /* 0x003f80003e3a7984 */ /* 0x000fe20000004800 */
[-C--:B------:R-:W-:Y:S02]  /*4f70*/  FFMA R68, R115, R117.reuse, R68 ;  /* 0x0000007573447223 */ /* 0x080fe40000000044 */
[----:B------:R-:W-:-:S02]  /*4f80*/  FFMA R66, R113, R117, R66 ;  /* 0x0000007571427223 */ /* 0x000fc40000000042 */
        /* <DEDUP_REMOVED lines=13> */
[----:B-----5:R-:W-:-:S02]  /*5060*/  FFMA R35, R57, R103, R35 ;  /* 0x0000006739237223 */ /* 0x020fc40000000023 */
[-C--:B------:R-:W-:Y:S01]  /*5070*/  FFMA R38, R107, R103.reuse, R38 ;  /* 0x000000676b267223 */ /* 0x080fe20000000026 */
[----:B------:R-:W5:Y:S01]  /*5080*/  LDS R62, [R62.X4+0x5180] ;  /* 0x005180003e3e7984 */ /* 0x000f620000004800 */
[----:B0-----:R-:W-:Y:S02]  /*5090*/  FFMA R116, R57, R92, R116 ;  /* 0x0000005c39747223 */ /* 0x001fe40000000074 */
[-C--:B------:R-:W-:Y:S02]  /*50a0*/  FFMA R56, R115, R103.reuse, R56 ;  /* 0x0000006773387223 */ /* 0x080fe40000000038 */
[-C--:B------:R-:W-:Y:S02]  /*50b0*/  FFMA R54, R113, R103.reuse, R54 ;  /* 0x0000006771367223 */ /* 0x080fe40000000036 */
[-C--:B------:R-:W-:Y:S02]  /*50c0*/  FFMA R52, R111, R103.reuse, R52 ;  /* 0x000000676f347223 */ /* 0x080fe40000000034 */
[----:B------:R-:W-:-:S02]  /*50d0*/  FFMA R95, R109, R103, R95 ;  /* 0x000000676d5f7223 */ /* 0x000fc4000000005f */
[----:B------:R-:W-:Y:S02]  /*50e0*/  FFMA R100, R106, R103, R100 ;  /* 0x000000676a647223 */ /* 0x000fe40000000064 */
[-C--:B------:R-:W-:Y:S02]  /*50f0*/  FFMA R114, R115, R92.reuse, R114 ;  /* 0x0000005c73727223 */ /* 0x080fe40000000072 */
[-C--:B------:R-:W-:Y:S02]  /*5100*/  FFMA R112, R113, R92.reuse, R112 ;  /* 0x0000005c71707223 */ /* 0x080fe40000000070 */
[-C--:B------:R-:W-:Y:S02]  /*5110*/  FFMA R110, R111, R92.reuse, R110 ;  /* 0x0000005c6f6e7223 */ /* 0x080fe4000000006e */
[-C--:B------:R-:W-:Y:S02]  /*5120*/  FFMA R108, R109, R92.reuse, R108 ;  /* 0x0000005c6d6c7223 */ /* 0x080fe4000000006c */
[----:B------:R-:W-:-:S02]  /*5130*/  FFMA R57, R107, R92, R59 ;  /* 0x0000005c6b397223 */ /* 0x000fc4000000003b */
[C---:B------:R-:W-:Y:S02]  /*5140*/  FFMA R104, R106.reuse, R92, R104 ;  /* 0x0000005c6a687223 */ /* 0x040fe40000000068 */
[C---:B-1----:R-:W-:Y:S02]  /*5150*/  FFMA R94, R106.reuse, R91, R94 ;  /* 0x0000005b6a5e7223 */ /* 0x042fe4000000005e */
[C---:B--2---:R-:W-:Y:S02]  /*5160*/  FFMA R89, R106.reuse, R93, R89 ;  /* 0x0000005d6a597223 */ /* 0x044fe40000000059 */
[C---:B---3--:R-:W-:Y:S02]  /*5170*/  FFMA R61, R106.reuse, R117, R61 ;  /* 0x000000756a3d7223 */ /* 0x048fe4000000003d */
[C---:B------:R-:W-:Y:S02]  /*5180*/  FFMA R50, R106.reuse, R118, R50 ;  /* 0x000000766a327223 */ /* 0x040fe40000000032 */
[----:B------:R-:W-:-:S02]  /*5190*/  FFMA R39, R106, R90, R39 ;  /* 0x0000005a6a277223 */ /* 0x000fc40000000027 */
[----:B------:R-:W-:Y:S02]  /*51a0*/  FFMA R38, R106, R58, R38 ;  /* 0x0000003a6a267223 */ /* 0x000fe40000000026 */
[-C--:B----4-:R-:W-:Y:S02]  /*51b0*/  FFMA R70, R115, R51.reuse, R70 ;  /* 0x0000003373467223 */ /* 0x090fe40000000046 */
[-C--:B------:R-:W-:Y:S02]  /*51c0*/  FFMA R68, R113, R51.reuse, R68 ;  /* 0x0000003371447223 */ /* 0x080fe40000000044 */
[-C--:B------:R-:W-:Y:S02]  /*51d0*/  FFMA R66, R111, R51.reuse, R66 ;  /* 0x000000336f427223 */ /* 0x080fe40000000042 */
[-C--:B------:R-:W-:Y:S02]  /*51e0*/  FFMA R64, R109, R51.reuse, R64 ;  /* 0x000000336d407223 */ /* 0x080fe40000000040 */
[----:B------:R-:W-:-:S02]  /*51f0*/  FFMA R88, R107, R51, R88 ;  /* 0x000000336b587223 */ /* 0x000fc40000000058 */
[-C--:B------:R-:W-:Y:S02]  /*5200*/  FFMA R49, R106, R51.reuse, R49 ;  /* 0x000000336a317223 */ /* 0x080fe40000000031 */
[----:B------:R-:W-:Y:S02]  /*5210*/  FFMA R48, R55, R51, R48 ;  /* 0x0000003337307223 */ /* 0x000fe40000000030 */
[-C--:B------:R-:W-:Y:S02]  /*5220*/  FFMA R102, R115, R91.reuse, R102 ;  /* 0x0000005b73667223 */ /* 0x080fe40000000066 */
[-C--:B------:R-:W-:Y:S02]  /*5230*/  FFMA R101, R113, R91.reuse, R101 ;  /* 0x0000005b71657223 */ /* 0x080fe40000000065 */
[-C--:B------:R-:W-:Y:S02]  /*5240*/  FFMA R99, R111, R91.reuse, R99 ;  /* 0x0000005b6f637223 */ /* 0x080fe40000000063 */
[----:B------:R-:W-:-:S02]  /*5250*/  FFMA R42, R109, R91, R42 ;  /* 0x0000005b6d2a7223 */ /* 0x000fc4000000002a */
[----:B------:R-:W-:Y:S02]  /*5260*/  FFMA R40, R107, R91, R40 ;  /* 0x0000005b6b287223 */ /* 0x000fe40000000028 */
        /* <DEDUP_REMOVED lines=31> */
[-C--:B-----5:R-:W-:Y:S02]  /*5460*/  FFMA R51, R115, R62.reuse, R116 ;  /* 0x0000003e73337223 */ /* 0x0a0fe40000000074 */
[-C--:B------:R-:W-:Y:S02]  /*5470*/  FFMA R114, R113, R62.reuse, R114 ;  /* 0x0000003e71727223 */ /* 0x080fe40000000072 */
[-C--:B------:R-:W-:Y:S02]  /*5480*/  FFMA R112, R111, R62.reuse, R112 ;  /* 0x0000003e6f707223 */ /* 0x080fe40000000070 */
[----:B------:R-:W-:-:S02]  /*5490*/  FFMA R110, R109, R62, R110 ;  /* 0x0000003e6d6e7223 */ /* 0x000fc4000000006e */
[-C--:B------:R-:W-:Y:S02]  /*54a0*/  FFMA R108, R107, R62.reuse, R108 ;  /* 0x0000003e6b6c7223 */ /* 0x080fe4000000006c */
[-C--:B------:R-:W-:Y:S02]  /*54b0*/  FFMA R106, R106, R62.reuse, R57 ;  /* 0x0000003e6a6a7223 */ /* 0x080fe40000000039 */
[----:B------:R-:W-:Y:S01]  /*54c0*/  FFMA R104, R55, R62, R104 ;  /* 0x0000003e37687223 */ /* 0x000fe20000000068 */
[----:B------:R-:W-:Y:S01]  /*54d0*/  @!P6 CALL.REL.NOINC `(.L_x_4) ;  /* 0x000000100000e944 */ /* 0x000fe20003c00000 */
[----:B------:R-:W-:Y:S05]  /*54e0*/  BRA `(.L_x_5) ;  /* 0xffffd9b000007947 */ /* 0x000fea000383ffff */
.L_x_4:
[----:B------:R-:W-:-:S04]  /*54f0*/  IADD3 R28, R28, 0x1, RZ ;  /* 0x000000011c1c7810 */ /* 0x000fc80007ffe0ff */
[----:B------:R-:W-:-:S13]  /*5500*/  ISETP.GE.U32.AND P6, PT, R28, 0x8, PT ;  /* 0x000000081c00780c */ /* 0x000fda0003fc6070 */
[----:B------:R-:W-:Y:S01]  /*5510*/  @P6 CALL.REL.NOINC `(.L_x_6) ;  /* 0x0000001000006944 */ /* 0x000fe20003c00000 */
[----:B------:R-:W-:Y:S05]  /*5520*/  BRA `(.L_x_7) ;  /* 0xffffcf6000007947 */ /* 0x000fea000383ffff */
.L_x_6:
[----:B------:R-:W0:Y:S02]  /*5530*/  S2R R0, SR_CTAID.X ;  /* 0x0000000000007919 */ /* 0x000e240000002500 */
[----:B0-----:R-:W-:Y:S02]  /*5540*/  SHF.R.S32.HI R5, RZ, 0x3, R0 ;  /* 0x00000003ff057819 */ /* 0x001fe40000011400 */
[C---:B------:R-:W-:Y:S02]  /*5550*/  LOP3.LUT R3, R0.reuse, 0x1, RZ, 0xc0, !PT ;  /* 0x0000000100037812 */ /* 0x040fe400078ec0ff */
[----:B------:R-:W-:Y:S02]  /*5560*/  LEA R2, R5, R2, 0x3 ;  /* 0x0000000205027211 */ /* 0x000fe400078e18ff */
[----:B------:R-:W-:-:S03]  /*5570*/  LOP3.LUT R0, R0, 0x6, RZ, 0xc0, !PT ;  /* 0x0000000600007812 */ /* 0x000fc600078ec0ff */
[----:B------:R-:W-:Y:S01]  /*5580*/  IMAD R2, R2, 0x1c0, R3 ;  /* 0x000001c002027824 */ /* 0x000fe200078e0203 */
[----:B------:R-:W-:-:S04]  /*5590*/  SHF.R.U32.HI R3, RZ, 0x1, R0 ;  /* 0x00000001ff037819 */ /* 0x000fc80000011600 */
[----:B------:R-:W-:-:S05]  /*55a0*/  LEA R2, R2, R29, 0x2 ;  /* 0x0000001d02027211 */ /* 0x000fca00078e10ff */
[----:B------:R-:W-:-:S05]  /*55b0*/  IMAD R2, R3, 0x70, R2 ;  /* 0x0000007003027824 */ /* 0x000fca00078e0202 */
[----:B------:R-:W-:-:S04]  /*55c0*/  LEA R2, R73, R2, 0x3 ;  /* 0x0000000249027211 */ /* 0x000fc800078e18ff */
[----:B------:R-:W-:-:S05]  /*55d0*/  LEA R81, R2, -R2, 0x3 ;  /* 0x8000000202517211 */ /* 0x000fca00078e18ff */
[----:B------:R-:W-:-:S05]  /*55e0*/  IMAD.WIDE R80, R81, R80, c[0x0][0x170] ;  /* 0x00005c0051507625 */ /* 0x000fca00078e0250 */
[----:B------:R-:W-:Y:S04]  /*55f0*/  STG.E [R80.64], R102 ;  /* 0x0000006650007986 */ /* 0x000fe8000c101904 */
[----:B------:R-:W-:Y:S04]  /*5600*/  STG.E [R80.64+0x31000], R46 ;  /* 0x0310002e50007986 */ /* 0x000fe8000c101904 */
        /* <DEDUP_REMOVED lines=53> */
[----:B------:R-:W-:Y:S01]  /*5960*/  STG.E [R80.64+0x3a318], R104 ;  /* 0x03a3186850007986 */ /* 0x000fe2000c101904 */
[----:B------:R-:W-:Y:S05]  /*5970*/  EXIT ;  /* 0x000000000000794d */ /* 0x000fea0003800000 */
.L_x_8:
[----:B------:R-:W-:-:S00]  /*5980*/  BRA `(.L_x_8) ;  /* 0xfffffff000007947 */ /* 0x000fc0000383ffff */
[----:B------:R-:W-:-:S00]  /*5990*/  NOP ;  /* 0x0000000000007918 */ /* 0x000fc00000000000 */
        /* <DEDUP_REMOVED lines=14> */
.L_x_9:


//--------------------- .nv.shared.candidate1     --------------------------
	.section	.nv.shared.candidate1,"aw",@nobits
	.align	4
.nv.shared.candidate1:
	.zero		24576
